//
// Generated by NVIDIA NVVM Compiler
//
// Compiler Build ID: CL-36424714
// Cuda compilation tools, release 13.0, V13.0.88
// Based on NVVM 20.0.0
//

.version 9.0
.target sm_100
.address_size 64

	// .globl	_Z7computePfiii
// _ZZ7computePfiiiE5sdata has been demoted
// _ZZ7computePfiiiE7tmp_ptr has been demoted
// _ZZ7computePfiiiE3arr has been demoted

.visible .entry _Z7computePfiii(
	.param .u64 .ptr .align 1 _Z7computePfiii_param_0,
	.param .u32 _Z7computePfiii_param_1,
	.param .u32 _Z7computePfiii_param_2,
	.param .u32 _Z7computePfiii_param_3
)
{
	.reg .pred 	%p<8>;
	.reg .b32 	%r<37>;
	.reg .b32 	%f<2>;
	.reg .b64 	%rd<308>;
	.reg .b64 	%fd<269>;
	// demoted variable
	.shared .align 8 .b8 _ZZ7computePfiiiE5sdata[8192];
	// demoted variable
	.shared .align 8 .u64 _ZZ7computePfiiiE7tmp_ptr;
	// demoted variable
	.shared .align 8 .b8 _ZZ7computePfiiiE3arr[8192];
	ld.param.u64 	%rd6, [_Z7computePfiii_param_0];
	ld.param.u32 	%r14, [_Z7computePfiii_param_1];
	ld.param.u32 	%r15, [_Z7computePfiii_param_2];
	ld.param.u32 	%r16, [_Z7computePfiii_param_3];
	mov.u32 	%r1, %tid.x;
	setp.ne.s32 	%p1, %r1, 0;
	@%p1 bra 	$L__BB0_7;
	mov.u32 	%r19, _ZZ7computePfiiiE3arr;
	add.s32 	%r32, %r19, 128;
	mov.u32 	%r20, _ZZ7computePfiiiE5sdata;
	cvt.u64.u32 	%rd8, %r20;
	cvta.shared.u64 	%rd9, %rd8;
	add.s64 	%rd306, %rd9, 128;
	mov.b32 	%r33, 128;
$L__BB0_2:
	add.s64 	%rd10, %rd306, -128;
	st.shared.u64 	[%r32+-128], %rd10;
	add.s64 	%rd11, %rd306, -120;
	st.shared.u64 	[%r32+-120], %rd11;
	add.s64 	%rd12, %rd306, -112;
	st.shared.u64 	[%r32+-112], %rd12;
	add.s64 	%rd13, %rd306, -104;
	st.shared.u64 	[%r32+-104], %rd13;
	add.s64 	%rd14, %rd306, -96;
	st.shared.u64 	[%r32+-96], %rd14;
	add.s64 	%rd15, %rd306, -88;
	st.shared.u64 	[%r32+-88], %rd15;
	add.s64 	%rd16, %rd306, -80;
	st.shared.u64 	[%r32+-80], %rd16;
	add.s64 	%rd17, %rd306, -72;
	st.shared.u64 	[%r32+-72], %rd17;
	add.s64 	%rd18, %rd306, -64;
	st.shared.u64 	[%r32+-64], %rd18;
	add.s64 	%rd19, %rd306, -56;
	st.shared.u64 	[%r32+-56], %rd19;
	add.s64 	%rd20, %rd306, -48;
	st.shared.u64 	[%r32+-48], %rd20;
	add.s64 	%rd21, %rd306, -40;
	st.shared.u64 	[%r32+-40], %rd21;
	add.s64 	%rd22, %rd306, -32;
	st.shared.u64 	[%r32+-32], %rd22;
	add.s64 	%rd23, %rd306, -24;
	st.shared.u64 	[%r32+-24], %rd23;
	add.s64 	%rd24, %rd306, -16;
	st.shared.u64 	[%r32+-16], %rd24;
	add.s64 	%rd25, %rd306, -8;
	st.shared.u64 	[%r32+-8], %rd25;
	st.shared.u64 	[%r32], %rd306;
	add.s64 	%rd26, %rd306, 8;
	st.shared.u64 	[%r32+8], %rd26;
	add.s64 	%rd27, %rd306, 16;
	st.shared.u64 	[%r32+16], %rd27;
	add.s64 	%rd28, %rd306, 24;
	st.shared.u64 	[%r32+24], %rd28;
	add.s64 	%rd29, %rd306, 32;
	st.shared.u64 	[%r32+32], %rd29;
	add.s64 	%rd30, %rd306, 40;
	st.shared.u64 	[%r32+40], %rd30;
	add.s64 	%rd31, %rd306, 48;
	st.shared.u64 	[%r32+48], %rd31;
	add.s64 	%rd32, %rd306, 56;
	st.shared.u64 	[%r32+56], %rd32;
	add.s64 	%rd33, %rd306, 64;
	st.shared.u64 	[%r32+64], %rd33;
	add.s64 	%rd34, %rd306, 72;
	st.shared.u64 	[%r32+72], %rd34;
	add.s64 	%rd35, %rd306, 80;
	st.shared.u64 	[%r32+80], %rd35;
	add.s64 	%rd36, %rd306, 88;
	st.shared.u64 	[%r32+88], %rd36;
	add.s64 	%rd37, %rd306, 96;
	st.shared.u64 	[%r32+96], %rd37;
	add.s64 	%rd38, %rd306, 104;
	st.shared.u64 	[%r32+104], %rd38;
	add.s64 	%rd39, %rd306, 112;
	st.shared.u64 	[%r32+112], %rd39;
	add.s64 	%rd40, %rd306, 120;
	st.shared.u64 	[%r32+120], %rd40;
	add.s32 	%r33, %r33, 256;
	add.s64 	%rd306, %rd306, 256;
	add.s32 	%r32, %r32, 256;
	setp.ne.s32 	%p2, %r33, 8320;
	@%p2 bra 	$L__BB0_2;
	add.s32 	%r34, %r19, 32;
	mov.b32 	%r35, 16;
$L__BB0_4:
	ld.shared.u64 	%rd41, [%r34+-24];
	add.s32 	%r8, %r20, %r35;
	st.shared.u64 	[%r8+-16], %rd41;
	ld.shared.u64 	%rd42, [%r34+-16];
	st.shared.u64 	[%r8+-8], %rd42;
	ld.shared.u64 	%rd43, [%r34+-8];
	st.shared.u64 	[%r8], %rd43;
	setp.eq.s32 	%p3, %r35, 8176;
	@%p3 bra 	$L__BB0_6;
	ld.shared.u64 	%rd44, [%r34];
	st.shared.u64 	[%r8+8], %rd44;
	add.s32 	%r35, %r35, 32;
	add.s32 	%r34, %r34, 32;
	bra.uni 	$L__BB0_4;
$L__BB0_6:
	ld.shared.u64 	%rd45, [_ZZ7computePfiiiE3arr];
	st.shared.u64 	[_ZZ7computePfiiiE5sdata+8184], %rd45;
$L__BB0_7:
	bar.sync 	0;
	add.s32 	%r25, %r16, %r1;
	shl.b32 	%r26, %r25, 3;
	cvt.u64.u32 	%rd46, %r26;
	and.b64  	%rd47, %rd46, 8184;
	mov.u32 	%r27, _ZZ7computePfiiiE3arr;
	cvt.u64.u32 	%rd48, %r27;
	cvta.shared.u64 	%rd49, %rd48;
	add.s64 	%rd307, %rd49, %rd47;
	st.shared.u64 	[_ZZ7computePfiiiE7tmp_ptr], %rd307;
	and.b32  	%r28, %r1, 31;
	setp.ge.s32 	%p4, %r28, %r15;
	setp.lt.s32 	%p5, %r14, 1;
	mov.f64 	%fd268, 0d3FF199999999999A;
	or.pred  	%p6, %p4, %p5;
	@%p6 bra 	$L__BB0_10;
	neg.s32 	%r36, %r14;
	mov.f64 	%fd268, 0d3FF199999999999A;
	mov.f64 	%fd266, 0d0000000000000000;
$L__BB0_9:
	ld.u64 	%rd50, [%rd307];
	st.shared.u64 	[_ZZ7computePfiiiE7tmp_ptr], %rd50;
	add.f64 	%fd9, %fd268, %fd266;
	ld.u64 	%rd51, [%rd50];
	st.shared.u64 	[_ZZ7computePfiiiE7tmp_ptr], %rd51;
	add.f64 	%fd10, %fd9, %fd266;
	ld.u64 	%rd52, [%rd51];
	st.shared.u64 	[_ZZ7computePfiiiE7tmp_ptr], %rd52;
	add.f64 	%fd11, %fd10, %fd266;
	ld.u64 	%rd53, [%rd52];
	st.shared.u64 	[_ZZ7computePfiiiE7tmp_ptr], %rd53;
	add.f64 	%fd12, %fd11, %fd266;
	ld.u64 	%rd54, [%rd53];
	st.shared.u64 	[_ZZ7computePfiiiE7tmp_ptr], %rd54;
	add.f64 	%fd13, %fd12, %fd266;
	ld.u64 	%rd55, [%rd54];
	st.shared.u64 	[_ZZ7computePfiiiE7tmp_ptr], %rd55;
	add.f64 	%fd14, %fd13, %fd266;
	ld.u64 	%rd56, [%rd55];
	st.shared.u64 	[_ZZ7computePfiiiE7tmp_ptr], %rd56;
	add.f64 	%fd15, %fd14, %fd266;
	ld.u64 	%rd57, [%rd56];
	st.shared.u64 	[_ZZ7computePfiiiE7tmp_ptr], %rd57;
	add.f64 	%fd16, %fd15, %fd266;
	ld.u64 	%rd58, [%rd57];
	st.shared.u64 	[_ZZ7computePfiiiE7tmp_ptr], %rd58;
	add.f64 	%fd17, %fd16, %fd266;
	ld.u64 	%rd59, [%rd58];
	st.shared.u64 	[_ZZ7computePfiiiE7tmp_ptr], %rd59;
	add.f64 	%fd18, %fd17, %fd266;
	ld.u64 	%rd60, [%rd59];
	st.shared.u64 	[_ZZ7computePfiiiE7tmp_ptr], %rd60;
	add.f64 	%fd19, %fd18, %fd266;
	ld.u64 	%rd61, [%rd60];
	st.shared.u64 	[_ZZ7computePfiiiE7tmp_ptr], %rd61;
	add.f64 	%fd20, %fd19, %fd266;
	ld.u64 	%rd62, [%rd61];
	st.shared.u64 	[_ZZ7computePfiiiE7tmp_ptr], %rd62;
	add.f64 	%fd21, %fd20, %fd266;
	ld.u64 	%rd63, [%rd62];
	st.shared.u64 	[_ZZ7computePfiiiE7tmp_ptr], %rd63;
	add.f64 	%fd22, %fd21, %fd266;
	ld.u64 	%rd64, [%rd63];
	st.shared.u64 	[_ZZ7computePfiiiE7tmp_ptr], %rd64;
	add.f64 	%fd23, %fd22, %fd266;
	ld.u64 	%rd65, [%rd64];
	st.shared.u64 	[_ZZ7computePfiiiE7tmp_ptr], %rd65;
	add.f64 	%fd24, %fd23, %fd266;
	ld.u64 	%rd66, [%rd65];
	st.shared.u64 	[_ZZ7computePfiiiE7tmp_ptr], %rd66;
	add.f64 	%fd25, %fd24, %fd266;
	ld.u64 	%rd67, [%rd66];
	st.shared.u64 	[_ZZ7computePfiiiE7tmp_ptr], %rd67;
	add.f64 	%fd26, %fd25, %fd266;
	ld.u64 	%rd68, [%rd67];
	st.shared.u64 	[_ZZ7computePfiiiE7tmp_ptr], %rd68;
	add.f64 	%fd27, %fd26, %fd266;
	ld.u64 	%rd69, [%rd68];
	st.shared.u64 	[_ZZ7computePfiiiE7tmp_ptr], %rd69;
	add.f64 	%fd28, %fd27, %fd266;
	ld.u64 	%rd70, [%rd69];
	st.shared.u64 	[_ZZ7computePfiiiE7tmp_ptr], %rd70;
	add.f64 	%fd29, %fd28, %fd266;
	ld.u64 	%rd71, [%rd70];
	st.shared.u64 	[_ZZ7computePfiiiE7tmp_ptr], %rd71;
	add.f64 	%fd30, %fd29, %fd266;
	ld.u64 	%rd72, [%rd71];
	st.shared.u64 	[_ZZ7computePfiiiE7tmp_ptr], %rd72;
	add.f64 	%fd31, %fd30, %fd266;
	ld.u64 	%rd73, [%rd72];
	st.shared.u64 	[_ZZ7computePfiiiE7tmp_ptr], %rd73;
	add.f64 	%fd32, %fd31, %fd266;
	ld.u64 	%rd74, [%rd73];
	st.shared.u64 	[_ZZ7computePfiiiE7tmp_ptr], %rd74;
	add.f64 	%fd33, %fd32, %fd266;
	ld.u64 	%rd75, [%rd74];
	st.shared.u64 	[_ZZ7computePfiiiE7tmp_ptr], %rd75;
	add.f64 	%fd34, %fd33, %fd266;
	ld.u64 	%rd76, [%rd75];
	st.shared.u64 	[_ZZ7computePfiiiE7tmp_ptr], %rd76;
	add.f64 	%fd35, %fd34, %fd266;
	ld.u64 	%rd77, [%rd76];
	st.shared.u64 	[_ZZ7computePfiiiE7tmp_ptr], %rd77;
	add.f64 	%fd36, %fd35, %fd266;
	ld.u64 	%rd78, [%rd77];
	st.shared.u64 	[_ZZ7computePfiiiE7tmp_ptr], %rd78;
	add.f64 	%fd37, %fd36, %fd266;
	ld.u64 	%rd79, [%rd78];
	st.shared.u64 	[_ZZ7computePfiiiE7tmp_ptr], %rd79;
	add.f64 	%fd38, %fd37, %fd266;
	ld.u64 	%rd80, [%rd79];
	st.shared.u64 	[_ZZ7computePfiiiE7tmp_ptr], %rd80;
	add.f64 	%fd39, %fd38, %fd266;
	ld.u64 	%rd81, [%rd80];
	st.shared.u64 	[_ZZ7computePfiiiE7tmp_ptr], %rd81;
	add.f64 	%fd40, %fd39, %fd266;
	ld.u64 	%rd82, [%rd81];
	st.shared.u64 	[_ZZ7computePfiiiE7tmp_ptr], %rd82;
	add.f64 	%fd41, %fd40, %fd266;
	ld.u64 	%rd83, [%rd82];
	st.shared.u64 	[_ZZ7computePfiiiE7tmp_ptr], %rd83;
	add.f64 	%fd42, %fd41, %fd266;
	ld.u64 	%rd84, [%rd83];
	st.shared.u64 	[_ZZ7computePfiiiE7tmp_ptr], %rd84;
	add.f64 	%fd43, %fd42, %fd266;
	ld.u64 	%rd85, [%rd84];
	st.shared.u64 	[_ZZ7computePfiiiE7tmp_ptr], %rd85;
	add.f64 	%fd44, %fd43, %fd266;
	ld.u64 	%rd86, [%rd85];
	st.shared.u64 	[_ZZ7computePfiiiE7tmp_ptr], %rd86;
	add.f64 	%fd45, %fd44, %fd266;
	ld.u64 	%rd87, [%rd86];
	st.shared.u64 	[_ZZ7computePfiiiE7tmp_ptr], %rd87;
	add.f64 	%fd46, %fd45, %fd266;
	ld.u64 	%rd88, [%rd87];
	st.shared.u64 	[_ZZ7computePfiiiE7tmp_ptr], %rd88;
	add.f64 	%fd47, %fd46, %fd266;
	ld.u64 	%rd89, [%rd88];
	st.shared.u64 	[_ZZ7computePfiiiE7tmp_ptr], %rd89;
	add.f64 	%fd48, %fd47, %fd266;
	ld.u64 	%rd90, [%rd89];
	st.shared.u64 	[_ZZ7computePfiiiE7tmp_ptr], %rd90;
	add.f64 	%fd49, %fd48, %fd266;
	ld.u64 	%rd91, [%rd90];
	st.shared.u64 	[_ZZ7computePfiiiE7tmp_ptr], %rd91;
	add.f64 	%fd50, %fd49, %fd266;
	ld.u64 	%rd92, [%rd91];
	st.shared.u64 	[_ZZ7computePfiiiE7tmp_ptr], %rd92;
	add.f64 	%fd51, %fd50, %fd266;
	ld.u64 	%rd93, [%rd92];
	st.shared.u64 	[_ZZ7computePfiiiE7tmp_ptr], %rd93;
	add.f64 	%fd52, %fd51, %fd266;
	ld.u64 	%rd94, [%rd93];
	st.shared.u64 	[_ZZ7computePfiiiE7tmp_ptr], %rd94;
	add.f64 	%fd53, %fd52, %fd266;
	ld.u64 	%rd95, [%rd94];
	st.shared.u64 	[_ZZ7computePfiiiE7tmp_ptr], %rd95;
	add.f64 	%fd54, %fd53, %fd266;
	ld.u64 	%rd96, [%rd95];
	st.shared.u64 	[_ZZ7computePfiiiE7tmp_ptr], %rd96;
	add.f64 	%fd55, %fd54, %fd266;
	ld.u64 	%rd97, [%rd96];
	st.shared.u64 	[_ZZ7computePfiiiE7tmp_ptr], %rd97;
	add.f64 	%fd56, %fd55, %fd266;
	ld.u64 	%rd98, [%rd97];
	st.shared.u64 	[_ZZ7computePfiiiE7tmp_ptr], %rd98;
	add.f64 	%fd57, %fd56, %fd266;
	ld.u64 	%rd99, [%rd98];
	st.shared.u64 	[_ZZ7computePfiiiE7tmp_ptr], %rd99;
	add.f64 	%fd58, %fd57, %fd266;
	ld.u64 	%rd100, [%rd99];
	st.shared.u64 	[_ZZ7computePfiiiE7tmp_ptr], %rd100;
	add.f64 	%fd59, %fd58, %fd266;
	ld.u64 	%rd101, [%rd100];
	st.shared.u64 	[_ZZ7computePfiiiE7tmp_ptr], %rd101;
	add.f64 	%fd60, %fd59, %fd266;
	ld.u64 	%rd102, [%rd101];
	st.shared.u64 	[_ZZ7computePfiiiE7tmp_ptr], %rd102;
	add.f64 	%fd61, %fd60, %fd266;
	ld.u64 	%rd103, [%rd102];
	st.shared.u64 	[_ZZ7computePfiiiE7tmp_ptr], %rd103;
	add.f64 	%fd62, %fd61, %fd266;
	ld.u64 	%rd104, [%rd103];
	st.shared.u64 	[_ZZ7computePfiiiE7tmp_ptr], %rd104;
	add.f64 	%fd63, %fd62, %fd266;
	ld.u64 	%rd105, [%rd104];
	st.shared.u64 	[_ZZ7computePfiiiE7tmp_ptr], %rd105;
	add.f64 	%fd64, %fd63, %fd266;
	ld.u64 	%rd106, [%rd105];
	st.shared.u64 	[_ZZ7computePfiiiE7tmp_ptr], %rd106;
	add.f64 	%fd65, %fd64, %fd266;
	ld.u64 	%rd107, [%rd106];
	st.shared.u64 	[_ZZ7computePfiiiE7tmp_ptr], %rd107;
	add.f64 	%fd66, %fd65, %fd266;
	ld.u64 	%rd108, [%rd107];
	st.shared.u64 	[_ZZ7computePfiiiE7tmp_ptr], %rd108;
	add.f64 	%fd67, %fd66, %fd266;
	ld.u64 	%rd109, [%rd108];
	st.shared.u64 	[_ZZ7computePfiiiE7tmp_ptr], %rd109;
	add.f64 	%fd68, %fd67, %fd266;
	ld.u64 	%rd110, [%rd109];
	st.shared.u64 	[_ZZ7computePfiiiE7tmp_ptr], %rd110;
	add.f64 	%fd69, %fd68, %fd266;
	ld.u64 	%rd111, [%rd110];
	st.shared.u64 	[_ZZ7computePfiiiE7tmp_ptr], %rd111;
	add.f64 	%fd70, %fd69, %fd266;
	ld.u64 	%rd112, [%rd111];
	st.shared.u64 	[_ZZ7computePfiiiE7tmp_ptr], %rd112;
	add.f64 	%fd71, %fd70, %fd266;
	ld.u64 	%rd113, [%rd112];
	st.shared.u64 	[_ZZ7computePfiiiE7tmp_ptr], %rd113;
	add.f64 	%fd72, %fd71, %fd266;
	ld.u64 	%rd114, [%rd113];
	st.shared.u64 	[_ZZ7computePfiiiE7tmp_ptr], %rd114;
	add.f64 	%fd73, %fd72, %fd266;
	ld.u64 	%rd115, [%rd114];
	st.shared.u64 	[_ZZ7computePfiiiE7tmp_ptr], %rd115;
	add.f64 	%fd74, %fd73, %fd266;
	ld.u64 	%rd116, [%rd115];
	st.shared.u64 	[_ZZ7computePfiiiE7tmp_ptr], %rd116;
	add.f64 	%fd75, %fd74, %fd266;
	ld.u64 	%rd117, [%rd116];
	st.shared.u64 	[_ZZ7computePfiiiE7tmp_ptr], %rd117;
	add.f64 	%fd76, %fd75, %fd266;
	ld.u64 	%rd118, [%rd117];
	st.shared.u64 	[_ZZ7computePfiiiE7tmp_ptr], %rd118;
	add.f64 	%fd77, %fd76, %fd266;
	ld.u64 	%rd119, [%rd118];
	st.shared.u64 	[_ZZ7computePfiiiE7tmp_ptr], %rd119;
	add.f64 	%fd78, %fd77, %fd266;
	ld.u64 	%rd120, [%rd119];
	st.shared.u64 	[_ZZ7computePfiiiE7tmp_ptr], %rd120;
	add.f64 	%fd79, %fd78, %fd266;
	ld.u64 	%rd121, [%rd120];
	st.shared.u64 	[_ZZ7computePfiiiE7tmp_ptr], %rd121;
	add.f64 	%fd80, %fd79, %fd266;
	ld.u64 	%rd122, [%rd121];
	st.shared.u64 	[_ZZ7computePfiiiE7tmp_ptr], %rd122;
	add.f64 	%fd81, %fd80, %fd266;
	ld.u64 	%rd123, [%rd122];
	st.shared.u64 	[_ZZ7computePfiiiE7tmp_ptr], %rd123;
	add.f64 	%fd82, %fd81, %fd266;
	ld.u64 	%rd124, [%rd123];
	st.shared.u64 	[_ZZ7computePfiiiE7tmp_ptr], %rd124;
	add.f64 	%fd83, %fd82, %fd266;
	ld.u64 	%rd125, [%rd124];
	st.shared.u64 	[_ZZ7computePfiiiE7tmp_ptr], %rd125;
	add.f64 	%fd84, %fd83, %fd266;
	ld.u64 	%rd126, [%rd125];
	st.shared.u64 	[_ZZ7computePfiiiE7tmp_ptr], %rd126;
	add.f64 	%fd85, %fd84, %fd266;
	ld.u64 	%rd127, [%rd126];
	st.shared.u64 	[_ZZ7computePfiiiE7tmp_ptr], %rd127;
	add.f64 	%fd86, %fd85, %fd266;
	ld.u64 	%rd128, [%rd127];
	st.shared.u64 	[_ZZ7computePfiiiE7tmp_ptr], %rd128;
	add.f64 	%fd87, %fd86, %fd266;
	ld.u64 	%rd129, [%rd128];
	st.shared.u64 	[_ZZ7computePfiiiE7tmp_ptr], %rd129;
	add.f64 	%fd88, %fd87, %fd266;
	ld.u64 	%rd130, [%rd129];
	st.shared.u64 	[_ZZ7computePfiiiE7tmp_ptr], %rd130;
	add.f64 	%fd89, %fd88, %fd266;
	ld.u64 	%rd131, [%rd130];
	st.shared.u64 	[_ZZ7computePfiiiE7tmp_ptr], %rd131;
	add.f64 	%fd90, %fd89, %fd266;
	ld.u64 	%rd132, [%rd131];
	st.shared.u64 	[_ZZ7computePfiiiE7tmp_ptr], %rd132;
	add.f64 	%fd91, %fd90, %fd266;
	ld.u64 	%rd133, [%rd132];
	st.shared.u64 	[_ZZ7computePfiiiE7tmp_ptr], %rd133;
	add.f64 	%fd92, %fd91, %fd266;
	ld.u64 	%rd134, [%rd133];
	st.shared.u64 	[_ZZ7computePfiiiE7tmp_ptr], %rd134;
	add.f64 	%fd93, %fd92, %fd266;
	ld.u64 	%rd135, [%rd134];
	st.shared.u64 	[_ZZ7computePfiiiE7tmp_ptr], %rd135;
	add.f64 	%fd94, %fd93, %fd266;
	ld.u64 	%rd136, [%rd135];
	st.shared.u64 	[_ZZ7computePfiiiE7tmp_ptr], %rd136;
	add.f64 	%fd95, %fd94, %fd266;
	ld.u64 	%rd137, [%rd136];
	st.shared.u64 	[_ZZ7computePfiiiE7tmp_ptr], %rd137;
	add.f64 	%fd96, %fd95, %fd266;
	ld.u64 	%rd138, [%rd137];
	st.shared.u64 	[_ZZ7computePfiiiE7tmp_ptr], %rd138;
	add.f64 	%fd97, %fd96, %fd266;
	ld.u64 	%rd139, [%rd138];
	st.shared.u64 	[_ZZ7computePfiiiE7tmp_ptr], %rd139;
	add.f64 	%fd98, %fd97, %fd266;
	ld.u64 	%rd140, [%rd139];
	st.shared.u64 	[_ZZ7computePfiiiE7tmp_ptr], %rd140;
	add.f64 	%fd99, %fd98, %fd266;
	ld.u64 	%rd141, [%rd140];
	st.shared.u64 	[_ZZ7computePfiiiE7tmp_ptr], %rd141;
	add.f64 	%fd100, %fd99, %fd266;
	ld.u64 	%rd142, [%rd141];
	st.shared.u64 	[_ZZ7computePfiiiE7tmp_ptr], %rd142;
	add.f64 	%fd101, %fd100, %fd266;
	ld.u64 	%rd143, [%rd142];
	st.shared.u64 	[_ZZ7computePfiiiE7tmp_ptr], %rd143;
	add.f64 	%fd102, %fd101, %fd266;
	ld.u64 	%rd144, [%rd143];
	st.shared.u64 	[_ZZ7computePfiiiE7tmp_ptr], %rd144;
	add.f64 	%fd103, %fd102, %fd266;
	ld.u64 	%rd145, [%rd144];
	st.shared.u64 	[_ZZ7computePfiiiE7tmp_ptr], %rd145;
	add.f64 	%fd104, %fd103, %fd266;
	ld.u64 	%rd146, [%rd145];
	st.shared.u64 	[_ZZ7computePfiiiE7tmp_ptr], %rd146;
	add.f64 	%fd105, %fd104, %fd266;
	ld.u64 	%rd147, [%rd146];
	st.shared.u64 	[_ZZ7computePfiiiE7tmp_ptr], %rd147;
	add.f64 	%fd106, %fd105, %fd266;
	ld.u64 	%rd148, [%rd147];
	st.shared.u64 	[_ZZ7computePfiiiE7tmp_ptr], %rd148;
	add.f64 	%fd107, %fd106, %fd266;
	ld.u64 	%rd149, [%rd148];
	st.shared.u64 	[_ZZ7computePfiiiE7tmp_ptr], %rd149;
	add.f64 	%fd108, %fd107, %fd266;
	ld.u64 	%rd150, [%rd149];
	st.shared.u64 	[_ZZ7computePfiiiE7tmp_ptr], %rd150;
	add.f64 	%fd109, %fd108, %fd266;
	ld.u64 	%rd151, [%rd150];
	st.shared.u64 	[_ZZ7computePfiiiE7tmp_ptr], %rd151;
	add.f64 	%fd110, %fd109, %fd266;
	ld.u64 	%rd152, [%rd151];
	st.shared.u64 	[_ZZ7computePfiiiE7tmp_ptr], %rd152;
	add.f64 	%fd111, %fd110, %fd266;
	ld.u64 	%rd153, [%rd152];
	st.shared.u64 	[_ZZ7computePfiiiE7tmp_ptr], %rd153;
	add.f64 	%fd112, %fd111, %fd266;
	ld.u64 	%rd154, [%rd153];
	st.shared.u64 	[_ZZ7computePfiiiE7tmp_ptr], %rd154;
	add.f64 	%fd113, %fd112, %fd266;
	ld.u64 	%rd155, [%rd154];
	st.shared.u64 	[_ZZ7computePfiiiE7tmp_ptr], %rd155;
	add.f64 	%fd114, %fd113, %fd266;
	ld.u64 	%rd156, [%rd155];
	st.shared.u64 	[_ZZ7computePfiiiE7tmp_ptr], %rd156;
	add.f64 	%fd115, %fd114, %fd266;
	ld.u64 	%rd157, [%rd156];
	st.shared.u64 	[_ZZ7computePfiiiE7tmp_ptr], %rd157;
	add.f64 	%fd116, %fd115, %fd266;
	ld.u64 	%rd158, [%rd157];
	st.shared.u64 	[_ZZ7computePfiiiE7tmp_ptr], %rd158;
	add.f64 	%fd117, %fd116, %fd266;
	ld.u64 	%rd159, [%rd158];
	st.shared.u64 	[_ZZ7computePfiiiE7tmp_ptr], %rd159;
	add.f64 	%fd118, %fd117, %fd266;
	ld.u64 	%rd160, [%rd159];
	st.shared.u64 	[_ZZ7computePfiiiE7tmp_ptr], %rd160;
	add.f64 	%fd119, %fd118, %fd266;
	ld.u64 	%rd161, [%rd160];
	st.shared.u64 	[_ZZ7computePfiiiE7tmp_ptr], %rd161;
	add.f64 	%fd120, %fd119, %fd266;
	ld.u64 	%rd162, [%rd161];
	st.shared.u64 	[_ZZ7computePfiiiE7tmp_ptr], %rd162;
	add.f64 	%fd121, %fd120, %fd266;
	ld.u64 	%rd163, [%rd162];
	st.shared.u64 	[_ZZ7computePfiiiE7tmp_ptr], %rd163;
	add.f64 	%fd122, %fd121, %fd266;
	ld.u64 	%rd164, [%rd163];
	st.shared.u64 	[_ZZ7computePfiiiE7tmp_ptr], %rd164;
	add.f64 	%fd123, %fd122, %fd266;
	ld.u64 	%rd165, [%rd164];
	st.shared.u64 	[_ZZ7computePfiiiE7tmp_ptr], %rd165;
	add.f64 	%fd124, %fd123, %fd266;
	ld.u64 	%rd166, [%rd165];
	st.shared.u64 	[_ZZ7computePfiiiE7tmp_ptr], %rd166;
	add.f64 	%fd125, %fd124, %fd266;
	ld.u64 	%rd167, [%rd166];
	st.shared.u64 	[_ZZ7computePfiiiE7tmp_ptr], %rd167;
	add.f64 	%fd126, %fd125, %fd266;
	ld.u64 	%rd168, [%rd167];
	st.shared.u64 	[_ZZ7computePfiiiE7tmp_ptr], %rd168;
	add.f64 	%fd127, %fd126, %fd266;
	ld.u64 	%rd169, [%rd168];
	st.shared.u64 	[_ZZ7computePfiiiE7tmp_ptr], %rd169;
	add.f64 	%fd128, %fd127, %fd266;
	ld.u64 	%rd170, [%rd169];
	st.shared.u64 	[_ZZ7computePfiiiE7tmp_ptr], %rd170;
	add.f64 	%fd129, %fd128, %fd266;
	ld.u64 	%rd171, [%rd170];
	st.shared.u64 	[_ZZ7computePfiiiE7tmp_ptr], %rd171;
	add.f64 	%fd130, %fd129, %fd266;
	ld.u64 	%rd172, [%rd171];
	st.shared.u64 	[_ZZ7computePfiiiE7tmp_ptr], %rd172;
	add.f64 	%fd131, %fd130, %fd266;
	ld.u64 	%rd173, [%rd172];
	st.shared.u64 	[_ZZ7computePfiiiE7tmp_ptr], %rd173;
	add.f64 	%fd132, %fd131, %fd266;
	ld.u64 	%rd174, [%rd173];
	st.shared.u64 	[_ZZ7computePfiiiE7tmp_ptr], %rd174;
	add.f64 	%fd133, %fd132, %fd266;
	ld.u64 	%rd175, [%rd174];
	st.shared.u64 	[_ZZ7computePfiiiE7tmp_ptr], %rd175;
	add.f64 	%fd134, %fd133, %fd266;
	ld.u64 	%rd176, [%rd175];
	st.shared.u64 	[_ZZ7computePfiiiE7tmp_ptr], %rd176;
	add.f64 	%fd135, %fd134, %fd266;
	ld.u64 	%rd177, [%rd176];
	st.shared.u64 	[_ZZ7computePfiiiE7tmp_ptr], %rd177;
	add.f64 	%fd136, %fd135, %fd266;
	ld.u64 	%rd178, [%rd177];
	st.shared.u64 	[_ZZ7computePfiiiE7tmp_ptr], %rd178;
	add.f64 	%fd137, %fd136, %fd266;
	ld.u64 	%rd179, [%rd178];
	st.shared.u64 	[_ZZ7computePfiiiE7tmp_ptr], %rd179;
	add.f64 	%fd138, %fd137, %fd266;
	ld.u64 	%rd180, [%rd179];
	st.shared.u64 	[_ZZ7computePfiiiE7tmp_ptr], %rd180;
	add.f64 	%fd139, %fd138, %fd266;
	ld.u64 	%rd181, [%rd180];
	st.shared.u64 	[_ZZ7computePfiiiE7tmp_ptr], %rd181;
	add.f64 	%fd140, %fd139, %fd266;
	ld.u64 	%rd182, [%rd181];
	st.shared.u64 	[_ZZ7computePfiiiE7tmp_ptr], %rd182;
	add.f64 	%fd141, %fd140, %fd266;
	ld.u64 	%rd183, [%rd182];
	st.shared.u64 	[_ZZ7computePfiiiE7tmp_ptr], %rd183;
	add.f64 	%fd142, %fd141, %fd266;
	ld.u64 	%rd184, [%rd183];
	st.shared.u64 	[_ZZ7computePfiiiE7tmp_ptr], %rd184;
	add.f64 	%fd143, %fd142, %fd266;
	ld.u64 	%rd185, [%rd184];
	st.shared.u64 	[_ZZ7computePfiiiE7tmp_ptr], %rd185;
	add.f64 	%fd144, %fd143, %fd266;
	ld.u64 	%rd186, [%rd185];
	st.shared.u64 	[_ZZ7computePfiiiE7tmp_ptr], %rd186;
	add.f64 	%fd145, %fd144, %fd266;
	ld.u64 	%rd187, [%rd186];
	st.shared.u64 	[_ZZ7computePfiiiE7tmp_ptr], %rd187;
	add.f64 	%fd146, %fd145, %fd266;
	ld.u64 	%rd188, [%rd187];
	st.shared.u64 	[_ZZ7computePfiiiE7tmp_ptr], %rd188;
	add.f64 	%fd147, %fd146, %fd266;
	ld.u64 	%rd189, [%rd188];
	st.shared.u64 	[_ZZ7computePfiiiE7tmp_ptr], %rd189;
	add.f64 	%fd148, %fd147, %fd266;
	ld.u64 	%rd190, [%rd189];
	st.shared.u64 	[_ZZ7computePfiiiE7tmp_ptr], %rd190;
	add.f64 	%fd149, %fd148, %fd266;
	ld.u64 	%rd191, [%rd190];
	st.shared.u64 	[_ZZ7computePfiiiE7tmp_ptr], %rd191;
	add.f64 	%fd150, %fd149, %fd266;
	ld.u64 	%rd192, [%rd191];
	st.shared.u64 	[_ZZ7computePfiiiE7tmp_ptr], %rd192;
	add.f64 	%fd151, %fd150, %fd266;
	ld.u64 	%rd193, [%rd192];
	st.shared.u64 	[_ZZ7computePfiiiE7tmp_ptr], %rd193;
	add.f64 	%fd152, %fd151, %fd266;
	ld.u64 	%rd194, [%rd193];
	st.shared.u64 	[_ZZ7computePfiiiE7tmp_ptr], %rd194;
	add.f64 	%fd153, %fd152, %fd266;
	ld.u64 	%rd195, [%rd194];
	st.shared.u64 	[_ZZ7computePfiiiE7tmp_ptr], %rd195;
	add.f64 	%fd154, %fd153, %fd266;
	ld.u64 	%rd196, [%rd195];
	st.shared.u64 	[_ZZ7computePfiiiE7tmp_ptr], %rd196;
	add.f64 	%fd155, %fd154, %fd266;
	ld.u64 	%rd197, [%rd196];
	st.shared.u64 	[_ZZ7computePfiiiE7tmp_ptr], %rd197;
	add.f64 	%fd156, %fd155, %fd266;
	ld.u64 	%rd198, [%rd197];
	st.shared.u64 	[_ZZ7computePfiiiE7tmp_ptr], %rd198;
	add.f64 	%fd157, %fd156, %fd266;
	ld.u64 	%rd199, [%rd198];
	st.shared.u64 	[_ZZ7computePfiiiE7tmp_ptr], %rd199;
	add.f64 	%fd158, %fd157, %fd266;
	ld.u64 	%rd200, [%rd199];
	st.shared.u64 	[_ZZ7computePfiiiE7tmp_ptr], %rd200;
	add.f64 	%fd159, %fd158, %fd266;
	ld.u64 	%rd201, [%rd200];
	st.shared.u64 	[_ZZ7computePfiiiE7tmp_ptr], %rd201;
	add.f64 	%fd160, %fd159, %fd266;
	ld.u64 	%rd202, [%rd201];
	st.shared.u64 	[_ZZ7computePfiiiE7tmp_ptr], %rd202;
	add.f64 	%fd161, %fd160, %fd266;
	ld.u64 	%rd203, [%rd202];
	st.shared.u64 	[_ZZ7computePfiiiE7tmp_ptr], %rd203;
	add.f64 	%fd162, %fd161, %fd266;
	ld.u64 	%rd204, [%rd203];
	st.shared.u64 	[_ZZ7computePfiiiE7tmp_ptr], %rd204;
	add.f64 	%fd163, %fd162, %fd266;
	ld.u64 	%rd205, [%rd204];
	st.shared.u64 	[_ZZ7computePfiiiE7tmp_ptr], %rd205;
	add.f64 	%fd164, %fd163, %fd266;
	ld.u64 	%rd206, [%rd205];
	st.shared.u64 	[_ZZ7computePfiiiE7tmp_ptr], %rd206;
	add.f64 	%fd165, %fd164, %fd266;
	ld.u64 	%rd207, [%rd206];
	st.shared.u64 	[_ZZ7computePfiiiE7tmp_ptr], %rd207;
	add.f64 	%fd166, %fd165, %fd266;
	ld.u64 	%rd208, [%rd207];
	st.shared.u64 	[_ZZ7computePfiiiE7tmp_ptr], %rd208;
	add.f64 	%fd167, %fd166, %fd266;
	ld.u64 	%rd209, [%rd208];
	st.shared.u64 	[_ZZ7computePfiiiE7tmp_ptr], %rd209;
	add.f64 	%fd168, %fd167, %fd266;
	ld.u64 	%rd210, [%rd209];
	st.shared.u64 	[_ZZ7computePfiiiE7tmp_ptr], %rd210;
	add.f64 	%fd169, %fd168, %fd266;
	ld.u64 	%rd211, [%rd210];
	st.shared.u64 	[_ZZ7computePfiiiE7tmp_ptr], %rd211;
	add.f64 	%fd170, %fd169, %fd266;
	ld.u64 	%rd212, [%rd211];
	st.shared.u64 	[_ZZ7computePfiiiE7tmp_ptr], %rd212;
	add.f64 	%fd171, %fd170, %fd266;
	ld.u64 	%rd213, [%rd212];
	st.shared.u64 	[_ZZ7computePfiiiE7tmp_ptr], %rd213;
	add.f64 	%fd172, %fd171, %fd266;
	ld.u64 	%rd214, [%rd213];
	st.shared.u64 	[_ZZ7computePfiiiE7tmp_ptr], %rd214;
	add.f64 	%fd173, %fd172, %fd266;
	ld.u64 	%rd215, [%rd214];
	st.shared.u64 	[_ZZ7computePfiiiE7tmp_ptr], %rd215;
	add.f64 	%fd174, %fd173, %fd266;
	ld.u64 	%rd216, [%rd215];
	st.shared.u64 	[_ZZ7computePfiiiE7tmp_ptr], %rd216;
	add.f64 	%fd175, %fd174, %fd266;
	ld.u64 	%rd217, [%rd216];
	st.shared.u64 	[_ZZ7computePfiiiE7tmp_ptr], %rd217;
	add.f64 	%fd176, %fd175, %fd266;
	ld.u64 	%rd218, [%rd217];
	st.shared.u64 	[_ZZ7computePfiiiE7tmp_ptr], %rd218;
	add.f64 	%fd177, %fd176, %fd266;
	ld.u64 	%rd219, [%rd218];
	st.shared.u64 	[_ZZ7computePfiiiE7tmp_ptr], %rd219;
	add.f64 	%fd178, %fd177, %fd266;
	ld.u64 	%rd220, [%rd219];
	st.shared.u64 	[_ZZ7computePfiiiE7tmp_ptr], %rd220;
	add.f64 	%fd179, %fd178, %fd266;
	ld.u64 	%rd221, [%rd220];
	st.shared.u64 	[_ZZ7computePfiiiE7tmp_ptr], %rd221;
	add.f64 	%fd180, %fd179, %fd266;
	ld.u64 	%rd222, [%rd221];
	st.shared.u64 	[_ZZ7computePfiiiE7tmp_ptr], %rd222;
	add.f64 	%fd181, %fd180, %fd266;
	ld.u64 	%rd223, [%rd222];
	st.shared.u64 	[_ZZ7computePfiiiE7tmp_ptr], %rd223;
	add.f64 	%fd182, %fd181, %fd266;
	ld.u64 	%rd224, [%rd223];
	st.shared.u64 	[_ZZ7computePfiiiE7tmp_ptr], %rd224;
	add.f64 	%fd183, %fd182, %fd266;
	ld.u64 	%rd225, [%rd224];
	st.shared.u64 	[_ZZ7computePfiiiE7tmp_ptr], %rd225;
	add.f64 	%fd184, %fd183, %fd266;
	ld.u64 	%rd226, [%rd225];
	st.shared.u64 	[_ZZ7computePfiiiE7tmp_ptr], %rd226;
	add.f64 	%fd185, %fd184, %fd266;
	ld.u64 	%rd227, [%rd226];
	st.shared.u64 	[_ZZ7computePfiiiE7tmp_ptr], %rd227;
	add.f64 	%fd186, %fd185, %fd266;
	ld.u64 	%rd228, [%rd227];
	st.shared.u64 	[_ZZ7computePfiiiE7tmp_ptr], %rd228;
	add.f64 	%fd187, %fd186, %fd266;
	ld.u64 	%rd229, [%rd228];
	st.shared.u64 	[_ZZ7computePfiiiE7tmp_ptr], %rd229;
	add.f64 	%fd188, %fd187, %fd266;
	ld.u64 	%rd230, [%rd229];
	st.shared.u64 	[_ZZ7computePfiiiE7tmp_ptr], %rd230;
	add.f64 	%fd189, %fd188, %fd266;
	ld.u64 	%rd231, [%rd230];
	st.shared.u64 	[_ZZ7computePfiiiE7tmp_ptr], %rd231;
	add.f64 	%fd190, %fd189, %fd266;
	ld.u64 	%rd232, [%rd231];
	st.shared.u64 	[_ZZ7computePfiiiE7tmp_ptr], %rd232;
	add.f64 	%fd191, %fd190, %fd266;
	ld.u64 	%rd233, [%rd232];
	st.shared.u64 	[_ZZ7computePfiiiE7tmp_ptr], %rd233;
	add.f64 	%fd192, %fd191, %fd266;
	ld.u64 	%rd234, [%rd233];
	st.shared.u64 	[_ZZ7computePfiiiE7tmp_ptr], %rd234;
	add.f64 	%fd193, %fd192, %fd266;
	ld.u64 	%rd235, [%rd234];
	st.shared.u64 	[_ZZ7computePfiiiE7tmp_ptr], %rd235;
	add.f64 	%fd194, %fd193, %fd266;
	ld.u64 	%rd236, [%rd235];
	st.shared.u64 	[_ZZ7computePfiiiE7tmp_ptr], %rd236;
	add.f64 	%fd195, %fd194, %fd266;
	ld.u64 	%rd237, [%rd236];
	st.shared.u64 	[_ZZ7computePfiiiE7tmp_ptr], %rd237;
	add.f64 	%fd196, %fd195, %fd266;
	ld.u64 	%rd238, [%rd237];
	st.shared.u64 	[_ZZ7computePfiiiE7tmp_ptr], %rd238;
	add.f64 	%fd197, %fd196, %fd266;
	ld.u64 	%rd239, [%rd238];
	st.shared.u64 	[_ZZ7computePfiiiE7tmp_ptr], %rd239;
	add.f64 	%fd198, %fd197, %fd266;
	ld.u64 	%rd240, [%rd239];
	st.shared.u64 	[_ZZ7computePfiiiE7tmp_ptr], %rd240;
	add.f64 	%fd199, %fd198, %fd266;
	ld.u64 	%rd241, [%rd240];
	st.shared.u64 	[_ZZ7computePfiiiE7tmp_ptr], %rd241;
	add.f64 	%fd200, %fd199, %fd266;
	ld.u64 	%rd242, [%rd241];
	st.shared.u64 	[_ZZ7computePfiiiE7tmp_ptr], %rd242;
	add.f64 	%fd201, %fd200, %fd266;
	ld.u64 	%rd243, [%rd242];
	st.shared.u64 	[_ZZ7computePfiiiE7tmp_ptr], %rd243;
	add.f64 	%fd202, %fd201, %fd266;
	ld.u64 	%rd244, [%rd243];
	st.shared.u64 	[_ZZ7computePfiiiE7tmp_ptr], %rd244;
	add.f64 	%fd203, %fd202, %fd266;
	ld.u64 	%rd245, [%rd244];
	st.shared.u64 	[_ZZ7computePfiiiE7tmp_ptr], %rd245;
	add.f64 	%fd204, %fd203, %fd266;
	ld.u64 	%rd246, [%rd245];
	st.shared.u64 	[_ZZ7computePfiiiE7tmp_ptr], %rd246;
	add.f64 	%fd205, %fd204, %fd266;
	ld.u64 	%rd247, [%rd246];
	st.shared.u64 	[_ZZ7computePfiiiE7tmp_ptr], %rd247;
	add.f64 	%fd206, %fd205, %fd266;
	ld.u64 	%rd248, [%rd247];
	st.shared.u64 	[_ZZ7computePfiiiE7tmp_ptr], %rd248;
	add.f64 	%fd207, %fd206, %fd266;
	ld.u64 	%rd249, [%rd248];
	st.shared.u64 	[_ZZ7computePfiiiE7tmp_ptr], %rd249;
	add.f64 	%fd208, %fd207, %fd266;
	ld.u64 	%rd250, [%rd249];
	st.shared.u64 	[_ZZ7computePfiiiE7tmp_ptr], %rd250;
	add.f64 	%fd209, %fd208, %fd266;
	ld.u64 	%rd251, [%rd250];
	st.shared.u64 	[_ZZ7computePfiiiE7tmp_ptr], %rd251;
	add.f64 	%fd210, %fd209, %fd266;
	ld.u64 	%rd252, [%rd251];
	st.shared.u64 	[_ZZ7computePfiiiE7tmp_ptr], %rd252;
	add.f64 	%fd211, %fd210, %fd266;
	ld.u64 	%rd253, [%rd252];
	st.shared.u64 	[_ZZ7computePfiiiE7tmp_ptr], %rd253;
	add.f64 	%fd212, %fd211, %fd266;
	ld.u64 	%rd254, [%rd253];
	st.shared.u64 	[_ZZ7computePfiiiE7tmp_ptr], %rd254;
	add.f64 	%fd213, %fd212, %fd266;
	ld.u64 	%rd255, [%rd254];
	st.shared.u64 	[_ZZ7computePfiiiE7tmp_ptr], %rd255;
	add.f64 	%fd214, %fd213, %fd266;
	ld.u64 	%rd256, [%rd255];
	st.shared.u64 	[_ZZ7computePfiiiE7tmp_ptr], %rd256;
	add.f64 	%fd215, %fd214, %fd266;
	ld.u64 	%rd257, [%rd256];
	st.shared.u64 	[_ZZ7computePfiiiE7tmp_ptr], %rd257;
	add.f64 	%fd216, %fd215, %fd266;
	ld.u64 	%rd258, [%rd257];
	st.shared.u64 	[_ZZ7computePfiiiE7tmp_ptr], %rd258;
	add.f64 	%fd217, %fd216, %fd266;
	ld.u64 	%rd259, [%rd258];
	st.shared.u64 	[_ZZ7computePfiiiE7tmp_ptr], %rd259;
	add.f64 	%fd218, %fd217, %fd266;
	ld.u64 	%rd260, [%rd259];
	st.shared.u64 	[_ZZ7computePfiiiE7tmp_ptr], %rd260;
	add.f64 	%fd219, %fd218, %fd266;
	ld.u64 	%rd261, [%rd260];
	st.shared.u64 	[_ZZ7computePfiiiE7tmp_ptr], %rd261;
	add.f64 	%fd220, %fd219, %fd266;
	ld.u64 	%rd262, [%rd261];
	st.shared.u64 	[_ZZ7computePfiiiE7tmp_ptr], %rd262;
	add.f64 	%fd221, %fd220, %fd266;
	ld.u64 	%rd263, [%rd262];
	st.shared.u64 	[_ZZ7computePfiiiE7tmp_ptr], %rd263;
	add.f64 	%fd222, %fd221, %fd266;
	ld.u64 	%rd264, [%rd263];
	st.shared.u64 	[_ZZ7computePfiiiE7tmp_ptr], %rd264;
	add.f64 	%fd223, %fd222, %fd266;
	ld.u64 	%rd265, [%rd264];
	st.shared.u64 	[_ZZ7computePfiiiE7tmp_ptr], %rd265;
	add.f64 	%fd224, %fd223, %fd266;
	ld.u64 	%rd266, [%rd265];
	st.shared.u64 	[_ZZ7computePfiiiE7tmp_ptr], %rd266;
	add.f64 	%fd225, %fd224, %fd266;
	ld.u64 	%rd267, [%rd266];
	st.shared.u64 	[_ZZ7computePfiiiE7tmp_ptr], %rd267;
	add.f64 	%fd226, %fd225, %fd266;
	ld.u64 	%rd268, [%rd267];
	st.shared.u64 	[_ZZ7computePfiiiE7tmp_ptr], %rd268;
	add.f64 	%fd227, %fd226, %fd266;
	ld.u64 	%rd269, [%rd268];
	st.shared.u64 	[_ZZ7computePfiiiE7tmp_ptr], %rd269;
	add.f64 	%fd228, %fd227, %fd266;
	ld.u64 	%rd270, [%rd269];
	st.shared.u64 	[_ZZ7computePfiiiE7tmp_ptr], %rd270;
	add.f64 	%fd229, %fd228, %fd266;
	ld.u64 	%rd271, [%rd270];
	st.shared.u64 	[_ZZ7computePfiiiE7tmp_ptr], %rd271;
	add.f64 	%fd230, %fd229, %fd266;
	ld.u64 	%rd272, [%rd271];
	st.shared.u64 	[_ZZ7computePfiiiE7tmp_ptr], %rd272;
	add.f64 	%fd231, %fd230, %fd266;
	ld.u64 	%rd273, [%rd272];
	st.shared.u64 	[_ZZ7computePfiiiE7tmp_ptr], %rd273;
	add.f64 	%fd232, %fd231, %fd266;
	ld.u64 	%rd274, [%rd273];
	st.shared.u64 	[_ZZ7computePfiiiE7tmp_ptr], %rd274;
	add.f64 	%fd233, %fd232, %fd266;
	ld.u64 	%rd275, [%rd274];
	st.shared.u64 	[_ZZ7computePfiiiE7tmp_ptr], %rd275;
	add.f64 	%fd234, %fd233, %fd266;
	ld.u64 	%rd276, [%rd275];
	st.shared.u64 	[_ZZ7computePfiiiE7tmp_ptr], %rd276;
	add.f64 	%fd235, %fd234, %fd266;
	ld.u64 	%rd277, [%rd276];
	st.shared.u64 	[_ZZ7computePfiiiE7tmp_ptr], %rd277;
	add.f64 	%fd236, %fd235, %fd266;
	ld.u64 	%rd278, [%rd277];
	st.shared.u64 	[_ZZ7computePfiiiE7tmp_ptr], %rd278;
	add.f64 	%fd237, %fd236, %fd266;
	ld.u64 	%rd279, [%rd278];
	st.shared.u64 	[_ZZ7computePfiiiE7tmp_ptr], %rd279;
	add.f64 	%fd238, %fd237, %fd266;
	ld.u64 	%rd280, [%rd279];
	st.shared.u64 	[_ZZ7computePfiiiE7tmp_ptr], %rd280;
	add.f64 	%fd239, %fd238, %fd266;
	ld.u64 	%rd281, [%rd280];
	st.shared.u64 	[_ZZ7computePfiiiE7tmp_ptr], %rd281;
	add.f64 	%fd240, %fd239, %fd266;
	ld.u64 	%rd282, [%rd281];
	st.shared.u64 	[_ZZ7computePfiiiE7tmp_ptr], %rd282;
	add.f64 	%fd241, %fd240, %fd266;
	ld.u64 	%rd283, [%rd282];
	st.shared.u64 	[_ZZ7computePfiiiE7tmp_ptr], %rd283;
	add.f64 	%fd242, %fd241, %fd266;
	ld.u64 	%rd284, [%rd283];
	st.shared.u64 	[_ZZ7computePfiiiE7tmp_ptr], %rd284;
	add.f64 	%fd243, %fd242, %fd266;
	ld.u64 	%rd285, [%rd284];
	st.shared.u64 	[_ZZ7computePfiiiE7tmp_ptr], %rd285;
	add.f64 	%fd244, %fd243, %fd266;
	ld.u64 	%rd286, [%rd285];
	st.shared.u64 	[_ZZ7computePfiiiE7tmp_ptr], %rd286;
	add.f64 	%fd245, %fd244, %fd266;
	ld.u64 	%rd287, [%rd286];
	st.shared.u64 	[_ZZ7computePfiiiE7tmp_ptr], %rd287;
	add.f64 	%fd246, %fd245, %fd266;
	ld.u64 	%rd288, [%rd287];
	st.shared.u64 	[_ZZ7computePfiiiE7tmp_ptr], %rd288;
	add.f64 	%fd247, %fd246, %fd266;
	ld.u64 	%rd289, [%rd288];
	st.shared.u64 	[_ZZ7computePfiiiE7tmp_ptr], %rd289;
	add.f64 	%fd248, %fd247, %fd266;
	ld.u64 	%rd290, [%rd289];
	st.shared.u64 	[_ZZ7computePfiiiE7tmp_ptr], %rd290;
	add.f64 	%fd249, %fd248, %fd266;
	ld.u64 	%rd291, [%rd290];
	st.shared.u64 	[_ZZ7computePfiiiE7tmp_ptr], %rd291;
	add.f64 	%fd250, %fd249, %fd266;
	ld.u64 	%rd292, [%rd291];
	st.shared.u64 	[_ZZ7computePfiiiE7tmp_ptr], %rd292;
	add.f64 	%fd251, %fd250, %fd266;
	ld.u64 	%rd293, [%rd292];
	st.shared.u64 	[_ZZ7computePfiiiE7tmp_ptr], %rd293;
	add.f64 	%fd252, %fd251, %fd266;
	ld.u64 	%rd294, [%rd293];
	st.shared.u64 	[_ZZ7computePfiiiE7tmp_ptr], %rd294;
	add.f64 	%fd253, %fd252, %fd266;
	ld.u64 	%rd295, [%rd294];
	st.shared.u64 	[_ZZ7computePfiiiE7tmp_ptr], %rd295;
	add.f64 	%fd254, %fd253, %fd266;
	ld.u64 	%rd296, [%rd295];
	st.shared.u64 	[_ZZ7computePfiiiE7tmp_ptr], %rd296;
	add.f64 	%fd255, %fd254, %fd266;
	ld.u64 	%rd297, [%rd296];
	st.shared.u64 	[_ZZ7computePfiiiE7tmp_ptr], %rd297;
	add.f64 	%fd256, %fd255, %fd266;
	ld.u64 	%rd298, [%rd297];
	st.shared.u64 	[_ZZ7computePfiiiE7tmp_ptr], %rd298;
	add.f64 	%fd257, %fd256, %fd266;
	ld.u64 	%rd299, [%rd298];
	st.shared.u64 	[_ZZ7computePfiiiE7tmp_ptr], %rd299;
	add.f64 	%fd258, %fd257, %fd266;
	ld.u64 	%rd300, [%rd299];
	st.shared.u64 	[_ZZ7computePfiiiE7tmp_ptr], %rd300;
	add.f64 	%fd259, %fd258, %fd266;
	ld.u64 	%rd301, [%rd300];
	st.shared.u64 	[_ZZ7computePfiiiE7tmp_ptr], %rd301;
	add.f64 	%fd260, %fd259, %fd266;
	ld.u64 	%rd302, [%rd301];
	st.shared.u64 	[_ZZ7computePfiiiE7tmp_ptr], %rd302;
	add.f64 	%fd261, %fd260, %fd266;
	ld.u64 	%rd303, [%rd302];
	st.shared.u64 	[_ZZ7computePfiiiE7tmp_ptr], %rd303;
	add.f64 	%fd262, %fd261, %fd266;
	ld.u64 	%rd304, [%rd303];
	st.shared.u64 	[_ZZ7computePfiiiE7tmp_ptr], %rd304;
	add.f64 	%fd263, %fd262, %fd266;
	ld.u64 	%rd307, [%rd304];
	st.shared.u64 	[_ZZ7computePfiiiE7tmp_ptr], %rd307;
	add.f64 	%fd268, %fd263, %fd266;
	add.f64 	%fd266, %fd266, 0d3FF0000000000000;
	add.s32 	%r36, %r36, 1;
	setp.ne.s32 	%p7, %r36, 0;
	@%p7 bra 	$L__BB0_9;
$L__BB0_10:
	cvta.to.global.u64 	%rd305, %rd6;
	mov.u32 	%r29, %ctaid.x;
	mov.u32 	%r30, %ntid.x;
	mad.lo.s32 	%r31, %r30, %r29, %r1;
	cvt.rn.f64.s32 	%fd264, %r31;
	mul.f64 	%fd265, %fd268, %fd264;
	cvt.rn.f32.f64 	%f1, %fd265;
	st.global.f32 	[%rd305], %f1;
	ret;

}


// ===== COMPILED SASS (sm_100) =====

	.target	sm_100

	.elftype	@"ET_EXEC"


//--------------------- .note.nv.tkinfo           --------------------------
	.section	.note.nv.tkinfo,"",@"SHT_NOTE"
	.sectionflags	@"SHF_NOTE_NV_TKINFO"
	.tkinfo
        /*0018*/ 	.word	0x00000002
        /*0030*/ 	.string	""
        /*0030*/ 	.string	"ptxas"
        /*0030*/ 	.string	"Cuda compilation tools, release 13.0, V13.0.88"
        /*0030*/ 	.string	"Build cuda_13.0.r13.0/compiler.36424714_0"
        /*0030*/ 	.string	"-arch sm_100 -m 64 "



//--------------------- .note.nv.cuinfo           --------------------------
	.section	.note.nv.cuinfo,"",@"SHT_NOTE"
	.sectionflags	@"SHF_NOTE_NV_CUINFO"
        /*0018*/ 	.short	0x0002
        /*001a*/ 	.short	0x0064
        /*001c*/ 	.short	0x0082
	.zero		2


//--------------------- .nv.info                  --------------------------
	.section	.nv.info,"",@"SHT_CUDA_INFO"
	.align	4


	//----- nvinfo : EIATTR_REGCOUNT
	.align		4
        /*0000*/ 	.byte	0x04, 0x2f
        /*0002*/ 	.short	(.L_1 - .L_0)
	.align		4
.L_0:
        /*0004*/ 	.word	index@(_Z7computePfiii)
        /*0008*/ 	.word	0x0000001e


	//----- nvinfo : EIATTR_FRAME_SIZE
	.align		4
.L_1:
        /*000c*/ 	.byte	0x04, 0x11
        /*000e*/ 	.short	(.L_3 - .L_2)
	.align		4
.L_2:
        /*0010*/ 	.word	index@(_Z7computePfiii)
        /*0014*/ 	.word	0x00000000


	//----- nvinfo : EIATTR_MIN_STACK_SIZE
	.align		4
.L_3:
        /*0018*/ 	.byte	0x04, 0x12
        /*001a*/ 	.short	(.L_5 - .L_4)
	.align		4
.L_4:
        /*001c*/ 	.word	index@(_Z7computePfiii)
        /*0020*/ 	.word	0x00000000
.L_5:


//--------------------- .nv.compat                --------------------------
	.section	.nv.compat,"",@"SHT_CUDA_COMPAT_INFO"
	.align	4
        /*0000*/ 	.byte	0x02, 0x09, 0x00, 0x00, 0x02, 0x02, 0x01, 0x00, 0x02, 0x05, 0x05, 0x00, 0x03, 0x07, 0x01, 0x01
        /*0010*/ 	.byte	0x02, 0x03, 0x00, 0x00, 0x02, 0x06, 0x01, 0x00, 0x04, 0x0b, 0x08, 0x00, 0x01, 0x00, 0x00, 0x00
        /*0020*/ 	.byte	0x00, 0x00, 0x00, 0x00


//--------------------- .nv.info._Z7computePfiii  --------------------------
	.section	.nv.info._Z7computePfiii,"",@"SHT_CUDA_INFO"
	.sectionflags	@""
	.align	4


	//----- nvinfo : EIATTR_CUDA_API_VERSION
	.align		4
        /*0000*/ 	.byte	0x04, 0x37
        /*0002*/ 	.short	(.L_7 - .L_6)
.L_6:
        /*0004*/ 	.word	0x00000082


	//----- nvinfo : EIATTR_KPARAM_INFO
	.align		4
.L_7:
        /*0008*/ 	.byte	0x04, 0x17
        /*000a*/ 	.short	(.L_9 - .L_8)
.L_8:
        /*000c*/ 	.word	0x00000000
        /*0010*/ 	.short	0x0003
        /*0012*/ 	.short	0x0010
        /*0014*/ 	.byte	0x00, 0xf0, 0x11, 0x00


	//----- nvinfo : EIATTR_KPARAM_INFO
	.align		4
.L_9:
        /*0018*/ 	.byte	0x04, 0x17
        /*001a*/ 	.short	(.L_11 - .L_10)
.L_10:
        /*001c*/ 	.word	0x00000000
        /*0020*/ 	.short	0x0002
        /*0022*/ 	.short	0x000c
        /*0024*/ 	.byte	0x00, 0xf0, 0x11, 0x00


	//----- nvinfo : EIATTR_KPARAM_INFO
	.align		4
.L_11:
        /*0028*/ 	.byte	0x04, 0x17
        /*002a*/ 	.short	(.L_13 - .L_12)
.L_12:
        /*002c*/ 	.word	0x00000000
        /*0030*/ 	.short	0x0001
        /*0032*/ 	.short	0x0008
        /*0034*/ 	.byte	0x00, 0xf0, 0x11, 0x00


	//----- nvinfo : EIATTR_KPARAM_INFO
	.align		4
.L_13:
        /*0038*/ 	.byte	0x04, 0x17
        /*003a*/ 	.short	(.L_15 - .L_14)
.L_14:
        /*003c*/ 	.word	0x00000000
        /*0040*/ 	.short	0x0000
        /*0042*/ 	.short	0x0000
        /*0044*/ 	.byte	0x00, 0xf5, 0x21, 0x00


	//----- nvinfo : EIATTR_SPARSE_MMA_MASK
	.align		4
.L_15:
        /*0048*/ 	.byte	0x03, 0x50
        /*004a*/ 	.short	0x0000


	//----- nvinfo : EIATTR_MAXREG_COUNT
	.align		4
        /*004c*/ 	.byte	0x03, 0x1b
        /*004e*/ 	.short	0x00ff


	//----- nvinfo : EIATTR_NUM_BARRIERS
	.align		4
        /*0050*/ 	.byte	0x02, 0x4c
        /*0052*/ 	.byte	0x01
	.zero		1


	//----- nvinfo : EIATTR_MERCURY_ISA_VERSION
	.align		4
        /*0054*/ 	.byte	0x03, 0x5f
        /*0056*/ 	.short	0x0101


	//----- nvinfo : EIATTR_VRC_CTA_INIT_COUNT
	.align		4
        /*0058*/ 	.byte	0x02, 0x4a
	.zero		1
	.zero		1


	//----- nvinfo : EIATTR_EXIT_INSTR_OFFSETS
	.align		4
        /*005c*/ 	.byte	0x04, 0x1c
        /*005e*/ 	.short	(.L_17 - .L_16)


	//   ....[0]....
.L_16:
        /*0060*/ 	.word	0x000049a0


	//----- nvinfo : EIATTR_CRS_STACK_SIZE
	.align		4
.L_17:
        /*0064*/ 	.byte	0x04, 0x1e
        /*0066*/ 	.short	(.L_19 - .L_18)
.L_18:
        /*0068*/ 	.word	0x00000000


	//----- nvinfo : EIATTR_CBANK_PARAM_SIZE
	.align		4
.L_19:
        /*006c*/ 	.byte	0x03, 0x19
        /*006e*/ 	.short	0x0014


	//----- nvinfo : EIATTR_PARAM_CBANK
	.align		4
        /*0070*/ 	.byte	0x04, 0x0a
        /*0072*/ 	.short	(.L_21 - .L_20)
	.align		4
.L_20:
        /*0074*/ 	.word	index@(.nv.constant0._Z7computePfiii)
        /*0078*/ 	.short	0x0380
        /*007a*/ 	.short	0x0014


	//----- nvinfo : EIATTR_SW_WAR
	.align		4
.L_21:
        /*007c*/ 	.byte	0x04, 0x36
        /*007e*/ 	.short	(.L_23 - .L_22)
.L_22:
        /*0080*/ 	.word	0x00000008
.L_23:


//--------------------- .nv.callgraph             --------------------------
	.section	.nv.callgraph,"",@"SHT_CUDA_CALLGRAPH"
	.align	4
	.sectionentsize	8
	.align		4
        /*0000*/ 	.word	0x00000000
	.align		4
        /*0004*/ 	.word	0xffffffff
	.align		4
        /*0008*/ 	.word	0x00000000
	.align		4
        /*000c*/ 	.word	0xfffffffe
	.align		4
        /*0010*/ 	.word	0x00000000
	.align		4
        /*0014*/ 	.word	0xfffffffd
	.align		4
        /*0018*/ 	.word	0x00000000
	.align		4
        /*001c*/ 	.word	0xfffffffc


//--------------------- .text._Z7computePfiii     --------------------------
	.section	.text._Z7computePfiii,"ax",@progbits
	.align	128
        .global         _Z7computePfiii
        .type           _Z7computePfiii,@function
        .size           _Z7computePfiii,(.L_x_8 - _Z7computePfiii)
        .other          _Z7computePfiii,@"STO_CUDA_ENTRY STV_DEFAULT"
_Z7computePfiii:
.text._Z7computePfiii:
[----:B------:R-:W-:Y:S01]  /*0000*/  LDC R1, c[0x0][0x37c] ;  /* 0x0000df00ff017b82 */ /* 0x000fe20000000800 */
[----:B------:R-:W0:Y:S01]  /*0010*/  S2R R0, SR_TID.X ;  /* 0x0000000000007919 */ /* 0x000e220000002100 */
[----:B------:R-:W1:Y:S01]  /*0020*/  LDCU.64 UR10, c[0x0][0x358] ;  /* 0x00006b00ff0a77ac */ /* 0x000e620008000a00 */
[----:B------:R-:W-:Y:S01]  /*0030*/  BSSY.RECONVERGENT B0, `(.L_x_0) ;  /* 0x000016d000007945 */ /* 0x000fe20003800200 */
[----:B0-----:R-:W-:-:S13]  /*0040*/  ISETP.NE.AND P0, PT, R0, RZ, PT ;  /* 0x000000ff0000720c */ /* 0x001fda0003f05270 */
[----:B-1----:R-:W-:Y:S05]  /*0050*/  @P0 BRA `(.L_x_1) ;  /* 0x0000001400a80947 */ /* 0x002fea0003800000 */
[----:B------:R-:W0:Y:S01]  /*0060*/  S2UR UR6, SR_CgaCtaId ;  /* 0x00000000000679c3 */ /* 0x000e220000008800 */
[----:B------:R-:W-:-:S07]  /*0070*/  UMOV UR4, 0x400 ;  /* 0x0000040000047882 */ /* 0x000fce0000000000 */
[----:B------:R-:W1:Y:S01]  /*0080*/  S2UR UR7, SR_SWINHI ;  /* 0x00000000000779c3 */ /* 0x000e620000002f00 */
[----:B0-----:R-:W-:Y:S02]  /*0090*/  ULEA UR8, UR6, UR4, 0x18 ;  /* 0x0000000406087291 */ /* 0x001fe4000f8ec0ff */
[----:B------:R-:W-:-:S04]  /*00a0*/  UIADD3 UR4, UPT, UPT, UR4, 0x2008, URZ ;  /* 0x0000200804047890 */ /* 0x000fc8000fffe0ff */
[----:B------:R-:W-:-:S03]  /*00b0*/  ULEA UR6, UR6, UR4, 0x18 ;  /* 0x0000000406067291 */ /* 0x000fc6000f8ec0ff */
[----:B------:R-:W-:Y:S01]  /*00c0*/  UMOV UR4, UR8 ;  /* 0x0000000800047c82 */ /* 0x000fe20008000000 */
[----:B-1----:R-:W-:Y:S01]  /*00d0*/  UMOV UR5, UR7 ;  /* 0x0000000700057c82 */ /* 0x002fe20008000000 */
[----:B------:R-:W-:Y:S02]  /*00e0*/  UIADD3 UR6, UPT, UPT, UR6, 0x80, URZ ;  /* 0x0000008006067890 */ /* 0x000fe4000fffe0ff */
[----:B------:R-:W-:Y:S01]  /*00f0*/  UIADD3 UR17, UP0, UPT, UR4, 0x80, URZ ;  /* 0x0000008004117890 */ /* 0x000fe2000ff1e0ff */
[----:B------:R-:W-:-:S03]  /*0100*/  UMOV UR7, 0x80 ;  /* 0x0000008000077882 */ /* 0x000fc60000000000 */
[----:B------:R-:W-:Y:S01]  /*0110*/  UIADD3.X UR5, UPT, UPT, URZ, UR5, URZ, UP0, !UPT ;  /* 0x00000005ff057290 */ /* 0x000fe200087fe4ff */
[----:B------:R-:W-:-:S11]  /*0120*/  UMOV UR4, UR6 ;  /* 0x0000000600047c82 */ /* 0x000fd60008000000 */
.L_x_2:
[----:B------:R-:W-:Y:S02]  /*0130*/  UIADD3 UR13, UP2, UPT, UR17, -0x78, URZ ;  /* 0xffffff88110d7890 */ /* 0x000fe4000ff5e0ff */
[----:B0-----:R-:W-:Y:S01]  /*0140*/  IMAD.U32 R6, RZ, RZ, UR17 ;  /* 0x00000011ff067e24 */ /* 0x001fe2000f8e00ff */
[----:B------:R-:W-:Y:S01]  /*0150*/  UIADD3 UR15, UP1, UPT, UR17, -0x80, URZ ;  /* 0xffffff80110f7890 */ /* 0x000fe2000ff3e0ff */
[----:B------:R-:W-:Y:S01]  /*0160*/  IMAD.U32 R7, RZ, RZ, UR5 ;  /* 0x00000005ff077e24 */ /* 0x000fe2000f8e00ff */
[----:B------:R-:W-:Y:S02]  /*0170*/  UIADD3.X UR14, UPT, UPT, UR5, -0x1, URZ, UP2, !UPT ;  /* 0xffffffff050e7890 */ /* 0x000fe400097fe4ff */
[----:B------:R-:W-:Y:S01]  /*0180*/  UIADD3.X UR16, UPT, UPT, UR5, -0x1, URZ, UP1, !UPT ;  /* 0xffffffff05107890 */ /* 0x000fe20008ffe4ff */
[----:B------:R-:W-:Y:S01]  /*0190*/  IMAD.U32 R4, RZ, RZ, UR13 ;  /* 0x0000000dff047e24 */ /* 0x000fe2000f8e00ff */
[----:B------:R-:W-:Y:S01]  /*01a0*/  UIADD3 UR12, UP2, UPT, UR17, -0x68, URZ ;  /* 0xffffff98110c7890 */ /* 0x000fe2000ff5e0ff */
[----:B------:R-:W-:Y:S01]  /*01b0*/  MOV R2, UR15 ;  /* 0x0000000f00027c02 */ /* 0x000fe20008000f00 */
[----:B------:R-:W-:Y:S01]  /*01c0*/  UIADD3 UR9, UP0, UPT, UR17, -0x70, URZ ;  /* 0xffffff9011097890 */ /* 0x000fe2000ff1e0ff */
[----:B------:R-:W-:Y:S01]  /*01d0*/  MOV R5, UR14 ;  /* 0x0000000e00057c02 */ /* 0x000fe20008000f00 */
[----:B------:R-:W-:Y:S01]  /*01e0*/  UIADD3.X UR14, UPT, UPT, UR5, -0x1, URZ, UP2, !UPT ;  /* 0xffffffff050e7890 */ /* 0x000fe200097fe4ff */
[----:B------:R-:W-:Y:S01]  /*01f0*/  IMAD.U32 R3, RZ, RZ, UR16 ;  /* 0x00000010ff037e24 */ /* 0x000fe2000f8e00ff */
[----:B------:R-:W-:Y:S01]  /*0200*/  UIADD3.X UR16, UPT, UPT, UR5, -0x1, URZ, UP0, !UPT ;  /* 0xffffffff05107890 */ /* 0x000fe200087fe4ff */
[----:B------:R0:W-:Y:S01]  /*0210*/  STS.64 [UR4], R6 ;  /* 0x00000006ff007988 */ /* 0x0001e20008000a04 */
[----:B------:R-:W-:Y:S01]  /*0220*/  UIADD3 UR13, UP2, UPT, UR17, -0x58, URZ ;  /* 0xffffffa8110d7890 */ /* 0x000fe2000ff5e0ff */
[----:B------:R-:W-:Y:S01]  /*0230*/  MOV R8, UR12 ;  /* 0x0000000c00087c02 */ /* 0x000fe20008000f00 */
[----:B------:R-:W-:Y:S01]  /*0240*/  UIADD3 UR15, UP1, UPT, UR17, -0x60, URZ ;  /* 0xffffffa0110f7890 */ /* 0x000fe2000ff3e0ff */
[----:B------:R-:W-:Y:S01]  /*0250*/  IMAD.U32 R9, RZ, RZ, UR14 ;  /* 0x0000000eff097e24 */ /* 0x000fe2000f8e00ff */
[----:B------:R-:W-:Y:S01]  /*0260*/  UIADD3.X UR14, UPT, UPT, UR5, -0x1, URZ, UP2, !UPT ;  /* 0xffffffff050e7890 */ /* 0x000fe200097fe4ff */
[----:B------:R1:W-:Y:S01]  /*0270*/  STS.64 [UR4+-0x78], R4 ;  /* 0xffff8804ff007988 */ /* 0x0003e20008000a04 */
[----:B------:R-:W-:-:S02]  /*0280*/  UIADD3 UR12, UP2, UPT, UR17, -0x48, URZ ;  /* 0xffffffb8110c7890 */ /* 0x000fc4000ff5e0ff */
[----:B------:R-:W-:Y:S01]  /*0290*/  UIADD3 UR7, UPT, UPT, UR7, 0x100, URZ ;  /* 0x0000010007077890 */ /* 0x000fe2000fffe0ff */
[----:B0-----:R-:W-:Y:S01]  /*02a0*/  IMAD.U32 R7, RZ, RZ, UR16 ;  /* 0x00000010ff077e24 */ /* 0x001fe2000f8e00ff */
[----:B------:R-:W-:Y:S01]  /*02b0*/  UIADD3.X UR16, UPT, UPT, UR5, -0x1, URZ, UP1, !UPT ;  /* 0xffffffff05107890 */ /* 0x000fe20008ffe4ff */
[----:B------:R-:W-:Y:S01]  /*02c0*/  IMAD.U32 R6, RZ, RZ, UR9 ;  /* 0x00000009ff067e24 */ /* 0x000fe2000f8e00ff */
[----:B------:R-:W-:Y:S01]  /*02d0*/  UIADD3 UR9, UP0, UPT, UR17, -0x50, URZ ;  /* 0xffffffb011097890 */ /* 0x000fe2000ff1e0ff */
[----:B------:R0:W-:Y:S01]  /*02e0*/  STS.64 [UR4+-0x80], R2 ;  /* 0xffff8002ff007988 */ /* 0x0001e20008000a04 */
[----:B-1----:R-:W-:Y:S01]  /*02f0*/  IMAD.U32 R5, RZ, RZ, UR14 ;  /* 0x0000000eff057e24 */ /* 0x002fe2000f8e00ff */
[----:B------:R-:W-:Y:S01]  /*0300*/  UIADD3.X UR14, UPT, UPT, UR5, -0x1, URZ, UP2, !UPT ;  /* 0xffffffff050e7890 */ /* 0x000fe200097fe4ff */
[----:B------:R-:W-:Y:S01]  /*0310*/  IMAD.U32 R4, RZ, RZ, UR13 ;  /* 0x0000000dff047e24 */ /* 0x000fe2000f8e00ff */
[----:B------:R-:W-:Y:S01]  /*0320*/  UIADD3 UR13, UP2, UPT, UR17, -0x38, URZ ;  /* 0xffffffc8110d7890 */ /* 0x000fe2000ff5e0ff */
[----:B------:R1:W-:Y:S01]  /*0330*/  STS.64 [UR4+-0x68], R8 ;  /* 0xffff9808ff007988 */ /* 0x0003e20008000a04 */
[----:B0-----:R-:W-:Y:S01]  /*0340*/  MOV R3, UR16 ;  /* 0x0000001000037c02 */ /* 0x001fe20008000f00 */
[----:B------:R-:W-:Y:S01]  /*0350*/  UIADD3.X UR16, UPT, UPT, UR5, -0x1, URZ, UP0, !UPT ;  /* 0xffffffff05107890 */ /* 0x000fe200087fe4ff */
[----:B------:R-:W-:Y:S01]  /*0360*/  IMAD.U32 R2, RZ, RZ, UR15 ;  /* 0x0000000fff027e24 */ /* 0x000fe2000f8e00ff */
[----:B------:R-:W-:Y:S01]  /*0370*/  UIADD3 UR15, UP1, UPT, UR17, -0x40, URZ ;  /* 0xffffffc0110f7890 */ /* 0x000fe2000ff3e0ff */
[----:B------:R0:W-:Y:S01]  /*0380*/  STS.64 [UR4+-0x70], R6 ;  /* 0xffff9006ff007988 */ /* 0x0001e20008000a04 */
[----:B-1----:R-:W-:Y:S01]  /*0390*/  MOV R9, UR14 ;  /* 0x0000000e00097c02 */ /* 0x002fe20008000f00 */
[----:B------:R-:W-:Y:S01]  /*03a0*/  UIADD3.X UR14, UPT, UPT, UR5, -0x1, URZ, UP2, !UPT ;  /* 0xffffffff050e7890 */ /* 0x000fe200097fe4ff */
[----:B------:R-:W-:Y:S01]  /*03b0*/  IMAD.U32 R8, RZ, RZ, UR12 ;  /* 0x0000000cff087e24 */ /* 0x000fe2000f8e00ff */
[----:B------:R-:W-:Y:S01]  /*03c0*/  UIADD3 UR12, UP2, UPT, UR17, -0x28, URZ ;  /* 0xffffffd8110c7890 */ /* 0x000fe2000ff5e0ff */
[----:B------:R1:W-:Y:S01]  /*03d0*/  STS.64 [UR4+-0x58], R4 ;  /* 0xffffa804ff007988 */ /* 0x0003e20008000a04 */
[----:B0-----:R-:W-:Y:S01]  /*03e0*/  IMAD.U32 R7, RZ, RZ, UR16 ;  /* 0x00000010ff077e24 */ /* 0x001fe2000f8e00ff */
[----:B------:R-:W-:Y:S01]  /*03f0*/  UIADD3.X UR16, UPT, UPT, UR5, -0x1, URZ, UP1, !UPT ;  /* 0xffffffff05107890 */ /* 0x000fe20008ffe4ff */
[----:B------:R-:W-:Y:S01]  /*0400*/  MOV R6, UR9 ;  /* 0x0000000900067c02 */ /* 0x000fe20008000f00 */
[----:B------:R-:W-:Y:S01]  /*0410*/  UIADD3 UR9, UP0, UPT, UR17, -0x30, URZ ;  /* 0xffffffd011097890 */ /* 0x000fe2000ff1e0ff */
[----:B------:R0:W-:Y:S01]  /*0420*/  STS.64 [UR4+-0x60], R2 ;  /* 0xffffa002ff007988 */ /* 0x0001e20008000a04 */
[----:B-1----:R-:W-:Y:S01]  /*0430*/  MOV R5, UR14 ;  /* 0x0000000e00057c02 */ /* 0x002fe20008000f00 */
        /* <DEDUP_REMOVED lines=22> */
[----:B------:R-:W-:Y:S01]  /*05a0*/  UIADD3 UR13, UP2, UPT, UR17, 0x10, URZ ;  /* 0x00000010110d7890 */ /* 0x000fe2000ff5e0ff */
[----:B------:R1:W-:Y:S01]  /*05b0*/  STS.64 [UR4+-0x28], R8 ;  /* 0xffffd808ff007988 */ /* 0x0003e20008000a04 */
[----:B0-----:R-:W-:Y:S01]  /*05c0*/  MOV R3, UR16 ;  /* 0x0000001000037c02 */ /* 0x001fe20008000f00 */
[----:B------:R-:W-:Y:S01]  /*05d0*/  UIADD3.X UR16, UPT, UPT, UR5, -0x1, URZ, UP0, !UPT ;  /* 0xffffffff05107890 */ /* 0x000fe200087fe4ff */
[----:B------:R-:W-:Y:S01]  /*05e0*/  IMAD.U32 R2, RZ, RZ, UR15 ;  /* 0x0000000fff027e24 */ /* 0x000fe2000f8e00ff */
[----:B------:R-:W-:Y:S01]  /*05f0*/  UIADD3 UR15, UP1, UPT, UR17, 0x8, URZ ;  /* 0x00000008110f7890 */ /* 0x000fe2000ff3e0ff */
[----:B------:R0:W-:Y:S01]  /*0600*/  STS.64 [UR4+-0x30], R6 ;  /* 0xffffd006ff007988 */ /* 0x0001e20008000a04 */
[----:B-1----:R-:W-:Y:S01]  /*0610*/  MOV R9, UR14 ;  /* 0x0000000e00097c02 */ /* 0x002fe20008000f00 */
[----:B------:R-:W-:Y:S01]  /*0620*/  UIADD3.X UR14, UPT, UPT, URZ, UR5, URZ, UP2, !UPT ;  /* 0x00000005ff0e7290 */ /* 0x000fe200097fe4ff */
[----:B------:R-:W-:Y:S01]  /*0630*/  IMAD.U32 R8, RZ, RZ, UR12 ;  /* 0x0000000cff087e24 */ /* 0x000fe2000f8e00ff */
[----:B------:R-:W-:Y:S01]  /*0640*/  UIADD3 UR12, UP2, UPT, UR17, 0x20, URZ ;  /* 0x00000020110c7890 */ /* 0x000fe2000ff5e0ff */
[----:B------:R1:W-:Y:S01]  /*0650*/  STS.64 [UR4+-0x18], R4 ;  /* 0xffffe804ff007988 */ /* 0x0003e20008000a04 */
[----:B0-----:R-:W-:Y:S01]  /*0660*/  MOV R7, UR16 ;  /* 0x0000001000077c02 */ /* 0x001fe20008000f00 */
[----:B------:R-:W-:Y:S01]  /*0670*/  UIADD3.X UR16, UPT, UPT, URZ, UR5, URZ, UP1, !UPT ;  /* 0x00000005ff107290 */ /* 0x000fe20008ffe4ff */
        /* <DEDUP_REMOVED lines=17> */
[----:B------:R1:W-:Y:S01]  /*0790*/  STS.64 [UR4+0x10], R4 ;  /* 0x00001004ff007988 */ /* 0x0003e20008000a04 */
[----:B0-----:R-:W-:Y:S01]  /*07a0*/  MOV R7, UR16 ;  /* 0x0000001000077c02 */ /* 0x001fe20008000f00 */
[----:B------:R-:W-:Y:S01]  /*07b0*/  UIADD3.X UR16, UPT, UPT, URZ, UR5, URZ, UP1, !UPT ;  /* 0x00000005ff107290 */ /* 0x000fe20008ffe4ff */
[----:B------:R-:W-:Y:S01]  /*07c0*/  IMAD.U32 R6, RZ, RZ, UR9 ;  /* 0x00000009ff067e24 */ /* 0x000fe2000f8e00ff */
[----:B------:R-:W-:Y:S01]  /*07d0*/  UIADD3 UR9, UP0, UPT, UR17, 0x38, URZ ;  /* 0x0000003811097890 */ /* 0x000fe2000ff1e0ff */
[----:B------:R0:W-:Y:S01]  /*07e0*/  STS.64 [UR4+0x8], R2 ;  /* 0x00000802ff007988 */ /* 0x0001e20008000a04 */
        /* <DEDUP_REMOVED lines=23> */
[----:B------:R1:W-:Y:S04]  /*0960*/  STS.64 [UR4+0x38], R6 ;  /* 0x00003806ff007988 */ /* 0x0003e80008000a04 */
[----:B------:R2:W-:Y:S01]  /*0970*/  STS.64 [UR4+0x40], R8 ;  /* 0x00004008ff007988 */ /* 0x0005e20008000a04 */
[----:B0-----:R-:W-:Y:S01]  /*0980*/  MOV R3, UR16 ;  /* 0x0000001000037c02 */ /* 0x001fe20008000f00 */
[----:B------:R-:W-:Y:S01]  /*0990*/  UIADD3.X UR16, UPT, UPT, URZ, UR5, URZ, UP0, !UPT ;  /* 0x00000005ff107290 */ /* 0x000fe200087fe4ff */
[----:B------:R-:W-:Y:S01]  /*09a0*/  IMAD.U32 R2, RZ, RZ, UR15 ;  /* 0x0000000fff027e24 */ /* 0x000fe2000f8e00ff */
[----:B------:R-:W-:Y:S01]  /*09b0*/  UIADD3 UR13, UP0, UPT, UR17, 0x70, URZ ;  /* 0x00000070110d7890 */ /* 0x000fe2000ff1e0ff */
[----:B------:R0:W-:Y:S01]  /*09c0*/  STS.64 [UR4+0x50], R4 ;  /* 0x00005004ff007988 */ /* 0x0001e20008000a04 */
[----:B-1----:R-:W-:Y:S01]  /*09d0*/  IMAD.U32 R6, RZ, RZ, UR9 ;  /* 0x00000009ff067e24 */ /* 0x002fe2000f8e00ff */
[----:B------:R-:W-:Y:S01]  /*09e0*/  UIADD3 UR15, UP1, UPT, UR17, 0x68, URZ ;  /* 0x00000068110f7890 */ /* 0x000fe2000ff3e0ff */
[----:B------:R-:W-:Y:S01]  /*09f0*/  MOV R7, UR16 ;  /* 0x0000001000077c02 */ /* 0x000fe20008000f00 */
[----:B------:R-:W-:Y:S01]  /*0a00*/  UIADD3 UR9, UP2, UPT, UR17, 0x78, URZ ;  /* 0x0000007811097890 */ /* 0x000fe2000ff5e0ff */
[----:B--2---:R-:W-:Y:S01]  /*0a10*/  MOV R9, UR14 ;  /* 0x0000000e00097c02 */ /* 0x004fe20008000f00 */
[----:B------:R-:W-:Y:S01]  /*0a20*/  UIADD3.X UR14, UPT, UPT, URZ, UR5, URZ, UP0, !UPT ;  /* 0x00000005ff0e7290 */ /* 0x000fe200087fe4ff */
[----:B------:R-:W-:Y:S01]  /*0a30*/  IMAD.U32 R8, RZ, RZ, UR12 ;  /* 0x0000000cff087e24 */ /* 0x000fe2000f8e00ff */
[----:B------:R-:W-:Y:S01]  /*0a40*/  UIADD3 UR17, UP0, UPT, UR17, 0x100, URZ ;  /* 0x0000010011117890 */ /* 0x000fe2000ff1e0ff */
[----:B------:R1:W-:Y:S01]  /*0a50*/  STS.64 [UR4+0x48], R2 ;  /* 0x00004802ff007988 */ /* 0x0003e20008000a04 */
[----:B------:R-:W-:Y:S01]  /*0a60*/  UIADD3.X UR16, UPT, UPT, URZ, UR5, URZ, UP1, !UPT ;  /* 0x00000005ff107290 */ /* 0x000fe20008ffe4ff */
[----:B0-----:R-:W-:Y:S01]  /*0a70*/  IMAD.U32 R4, RZ, RZ, UR13 ;  /* 0x0000000dff047e24 */ /* 0x001fe2000f8e00ff */
[----:B------:R-:W-:Y:S01]  /*0a80*/  UIADD3.X UR12, UPT, UPT, URZ, UR5, URZ, UP2, !UPT ;  /* 0x00000005ff0c7290 */ /* 0x000fe200097fe4ff */
[----:B------:R-:W-:Y:S01]  /*0a90*/  MOV R5, UR14 ;  /* 0x0000000e00057c02 */ /* 0x000fe20008000f00 */
[----:B------:R-:W-:Y:S01]  /*0aa0*/  UIADD3.X UR5, UPT, UPT, URZ, UR5, URZ, UP0, !UPT ;  /* 0x00000005ff057290 */ /* 0x000fe200087fe4ff */
[----:B------:R-:W-:Y:S01]  /*0ab0*/  IMAD.U32 R10, RZ, RZ, UR9 ;  /* 0x00000009ff0a7e24 */ /* 0x000fe2000f8e00ff */
[----:B------:R-:W-:Y:S01]  /*0ac0*/  UISETP.NE.AND UP0, UPT, UR7, 0x2080, UPT ;  /* 0x000020800700788c */ /* 0x000fe2000bf05270 */
[----:B------:R0:W-:Y:S01]  /*0ad0*/  STS.64 [UR4+0x58], R6 ;  /* 0x00005806ff007988 */ /* 0x0001e20008000a04 */
[----:B------:R-:W-:Y:S01]  /*0ae0*/  MOV R11, UR12 ;  /* 0x0000000c000b7c02 */ /* 0x000fe20008000f00 */
[----:B-1----:R-:W-:Y:S01]  /*0af0*/  IMAD.U32 R2, RZ, RZ, UR15 ;  /* 0x0000000fff027e24 */ /* 0x002fe2000f8e00ff */
[----:B------:R-:W-:Y:S01]  /*0b00*/  MOV R3, UR16 ;  /* 0x0000001000037c02 */ /* 0x000fe20008000f00 */
[----:B------:R0:W-:Y:S04]  /*0b10*/  STS.64 [UR4+0x60], R8 ;  /* 0x00006008ff007988 */ /* 0x0001e80008000a04 */
[----:B------:R0:W-:Y:S04]  /*0b20*/  STS.64 [UR4+0x68], R2 ;  /* 0x00006802ff007988 */ /* 0x0001e80008000a04 */
[----:B------:R0:W-:Y:S04]  /*0b30*/  STS.64 [UR4+0x70], R4 ;  /* 0x00007004ff007988 */ /* 0x0001e80008000a04 */
[----:B------:R0:W-:Y:S01]  /*0b40*/  STS.64 [UR4+0x78], R10 ;  /* 0x0000780aff007988 */ /* 0x0001e20008000a04 */
[----:B------:R-:W-:Y:S01]  /*0b50*/  UIADD3 UR4, UPT, UPT, UR4, 0x100, URZ ;  /* 0x0000010004047890 */ /* 0x000fe2000fffe0ff */
[----:B------:R-:W-:Y:S11]  /*0b60*/  BRA.U UP0, `(.L_x_2) ;  /* 0xfffffff500707547 */ /* 0x000ff6000b83ffff */
[----:B0-----:R-:W0:Y:S01]  /*0b70*/  LDS.64 R4, [UR8+0x2018] ;  /* 0x00201808ff047984 */ /* 0x001e220008000a00 */
[----:B------:R-:W-:-:S03]  /*0b80*/  UIADD3 UR4, UPT, UPT, UR8, 0x70, URZ ;  /* 0x0000007008047890 */ /* 0x000fc6000fffe0ff */
[----:B------:R-:W1:Y:S04]  /*0b90*/  LDS.64 R6, [UR8+0x2020] ;  /* 0x00202008ff067984 */ /* 0x000e680008000a00 */
[----:B------:R-:W2:Y:S04]  /*0ba0*/  LDS.64 R8, [UR8+0x2028] ;  /* 0x00202808ff087984 */ /* 0x000ea80008000a00 */
[----:B------:R-:W3:Y:S04]  /*0bb0*/  LDS.64 R10, [UR8+0x2030] ;  /* 0x00203008ff0a7984 */ /* 0x000ee80008000a00 */
[----:B------:R-:W4:Y:S04]  /*0bc0*/  LDS.64 R12, [UR8+0x2038] ;  /* 0x00203808ff0c7984 */ /* 0x000f280008000a00 */
[----:B------:R-:W5:Y:S04]  /*0bd0*/  LDS.64 R14, [UR8+0x2040] ;  /* 0x00204008ff0e7984 */ /* 0x000f680008000a00 */
[----:B------:R-:W5:Y:S04]  /*0be0*/  LDS.64 R16, [UR8+0x2048] ;  /* 0x00204808ff107984 */ /* 0x000f680008000a00 */
[----:B------:R-:W5:Y:S04]  /*0bf0*/  LDS.64 R18, [UR8+0x2050] ;  /* 0x00205008ff127984 */ /* 0x000f680008000a00 */
[----:B------:R-:W5:Y:S04]  /*0c00*/  LDS.64 R20, [UR8+0x2058] ;  /* 0x00205808ff147984 */ /* 0x000f680008000a00 */
[----:B------:R-:W5:Y:S04]  /*0c10*/  LDS.64 R22, [UR8+0x2060] ;  /* 0x00206008ff167984 */ /* 0x000f680008000a00 */
[----:B0-----:R-:W-:Y:S04]  /*0c20*/  STS.64 [UR8+0x8], R4 ;  /* 0x00000804ff007988 */ /* 0x001fe80008000a08 */
[----:B-1----:R-:W-:Y:S04]  /*0c30*/  STS.64 [UR8+0x10], R6 ;  /* 0x00001006ff007988 */ /* 0x002fe80008000a08 */
[----:B------:R-:W0:Y:S04]  /*0c40*/  LDS.64 R24, [UR8+0x2068] ;  /* 0x00206808ff187984 */ /* 0x000e280008000a00 */
[----:B------:R-:W1:Y:S04]  /*0c50*/  LDS.64 R4, [UR8+0x2070] ;  /* 0x00207008ff047984 */ /* 0x000e680008000a00 */
[----:B------:R-:W1:Y:S04]  /*0c60*/  LDS.64 R6, [UR8+0x2078] ;  /* 0x00207808ff067984 */ /* 0x000e680008000a00 */
[----:B------:R-:W1:Y:S04]  /*0c70*/  LDS.64 R26, [UR8+0x2080] ;  /* 0x00208008ff1a7984 */ /* 0x000e680008000a00 */
[----:B------:R-:W1:Y:S04]  /*0c80*/  LDS.64 R2, [UR8+0x2010] ;  /* 0x00201008ff027984 */ /* 0x000e680008000a00 */
[----:B--2---:R-:W-:Y:S04]  /*0c90*/  STS.64 [UR8+0x18], R8 ;  /* 0x00001808ff007988 */ /* 0x004fe80008000a08 */
[----:B---3--:R-:W-:Y:S04]  /*0ca0*/  STS.64 [UR8+0x20], R10 ;  /* 0x0000200aff007988 */ /* 0x008fe80008000a08 */
[----:B----4-:R-:W-:Y:S04]  /*0cb0*/  STS.64 [UR8+0x28], R12 ;  /* 0x0000280cff007988 */ /* 0x010fe80008000a08 */
[----:B-----5:R-:W-:Y:S04]  /*0cc0*/  STS.64 [UR8+0x30], R14 ;  /* 0x0000300eff007988 */ /* 0x020fe80008000a08 */
[----:B------:R-:W-:Y:S04]  /*0cd0*/  STS.64 [UR8+0x38], R16 ;  /* 0x00003810ff007988 */ /* 0x000fe80008000a08 */
[----:B------:R-:W-:Y:S04]  /*0ce0*/  STS.64 [UR8+0x40], R18 ;  /* 0x00004012ff007988 */ /* 0x000fe80008000a08 */
[----:B------:R-:W-:Y:S04]  /*0cf0*/  STS.64 [UR8+0x48], R20 ;  /* 0x00004814ff007988 */ /* 0x000fe80008000a08 */
[----:B------:R-:W-:Y:S04]  /*0d00*/  STS.64 [UR8+0x50], R22 ;  /* 0x00005016ff007988 */ /* 0x000fe80008000a08 */
[----:B0-----:R-:W-:Y:S04]  /*0d10*/  STS.64 [UR8+0x58], R24 ;  /* 0x00005818ff007988 */ /* 0x001fe80008000a08 */
[----:B-1----:R-:W-:Y:S04]  /*0d20*/  STS.64 [UR8+0x60], R4 ;  /* 0x00006004ff007988 */ /* 0x002fe80008000a08 */
[----:B------:R-:W-:Y:S04]  /*0d30*/  STS.64 [UR8+0x68], R6 ;  /* 0x00006806ff007988 */ /* 0x000fe80008000a08 */
[----:B------:R-:W-:Y:S04]  /*0d40*/  STS.64 [UR8+0x70], R26 ;  /* 0x0000701aff007988 */ /* 0x000fe80008000a08 */
[----:B------:R0:W-:Y:S02]  /*0d50*/  STS.64 [UR8], R2 ;  /* 0x00000002ff007988 */ /* 0x0001e40008000a08 */
[----:B0-----:R-:W-:Y:S01]  /*0d60*/  IMAD.MOV.U32 R2, RZ, RZ, 0x70 ;  /* 0x00000070ff027424 */ /* 0x001fe200078e00ff */
[----:B------:R-:W-:-:S07]  /*0d70*/  MOV R3, UR4 ;  /* 0x0000000400037c02 */ /* 0x000fce0008000f00 */
.L_x_3:
[----:B0-----:R-:W0:Y:S04]  /*0d80*/  LDS.64 R4, [UR6] ;  /* 0x00000006ff047984 */ /* 0x001e280008000a00 */
[----:B0-----:R-:W-:Y:S04]  /*0d90*/  STS.64 [R3+0x8], R4 ;  /* 0x0000080403007388 */ /* 0x001fe80000000a00 */
[----:B------:R-:W0:Y:S04]  /*0da0*/  LDS.64 R6, [UR6+0x8] ;  /* 0x00000806ff067984 */ /* 0x000e280008000a00 */
[----:B0-----:R-:W-:Y:S04]  /*0db0*/  STS.64 [R2+UR8+0x10], R6 ;  /* 0x0000100602007988 */ /* 0x001fe80008000a08 */
        /* <DEDUP_REMOVED lines=125> */
[----:B0-----:R0:W-:Y:S04]  /*1590*/  STS.64 [R2+UR8+0x208], R12 ;  /* 0x0002080c02007988 */ /* 0x0011e80008000a08 */
[----:B------:R-:W1:Y:S01]  /*15a0*/  LDS.64 R14, [UR6+0x208] ;  /* 0x00020806ff0e7984 */ /* 0x000e620008000a00 */
[----:B0-----:R-:W-:-:S04]  /*15b0*/  VIADD R13, R2, UR8 ;  /* 0x00000008020d7c36 */ /* 0x001fc80008000000 */
[----:B------:R-:W-:Y:S01]  /*15c0*/  VIADD R3, R13, 0x240 ;  /* 0x000002400d037836 */ /* 0x000fe20000000000 */
[----:B-1----:R-:W-:Y:S04]  /*15d0*/  STS.64 [R2+UR8+0x210], R14 ;  /* 0x0002100e02007988 */ /* 0x002fe80008000a08 */
[----:B------:R-:W0:Y:S04]  /*15e0*/  LDS.64 R16, [UR6+0x210] ;  /* 0x00021006ff107984 */ /* 0x000e280008000a00 */
[----:B0-----:R-:W-:Y:S04]  /*15f0*/  STS.64 [R2+UR8+0x218], R16 ;  /* 0x0002181002007988 */ /* 0x001fe80008000a08 */
[----:B------:R-:W0:Y:S04]  /*1600*/  LDS.64 R18, [UR6+0x218] ;  /* 0x00021806ff127984 */ /* 0x000e280008000a00 */
[----:B0-----:R-:W-:Y:S04]  /*1610*/  STS.64 [R2+UR8+0x220], R18 ;  /* 0x0002201202007988 */ /* 0x001fe80008000a08 */
[----:B------:R-:W0:Y:S04]  /*1620*/  LDS.64 R4, [UR6+0x220] ;  /* 0x00022006ff047984 */ /* 0x000e280008000a00 */
[----:B0-----:R0:W-:Y:S04]  /*1630*/  STS.64 [R2+UR8+0x228], R4 ;  /* 0x0002280402007988 */ /* 0x0011e80008000a08 */
[----:B------:R-:W1:Y:S01]  /*1640*/  LDS.64 R6, [UR6+0x228] ;  /* 0x00022806ff067984 */ /* 0x000e620008000a00 */
[----:B0-----:R-:W-:-:S04]  /*1650*/  IADD3 R2, PT, PT, R2, 0x240, RZ ;  /* 0x0000024002027810 */ /* 0x001fc80007ffe0ff */
[----:B------:R-:W-:Y:S01]  /*1660*/  ISETP.NE.AND P0, PT, R2, 0x1ff0, PT ;  /* 0x00001ff00200780c */ /* 0x000fe20003f05270 */
[----:B-1----:R-:W-:Y:S04]  /*1670*/  STS.64 [R13+0x230], R6 ;  /* 0x000230060d007388 */ /* 0x002fe80000000a00 */
[----:B------:R-:W0:Y:S04]  /*1680*/  LDS.64 R8, [UR6+0x230] ;  /* 0x00023006ff087984 */ /* 0x000e280008000a00 */
[----:B0-----:R-:W-:Y:S04]  /*1690*/  STS.64 [R13+0x238], R8 ;  /* 0x000238080d007388 */ /* 0x001fe80000000a00 */
[----:B------:R-:W0:Y:S01]  /*16a0*/  LDS.64 R10, [UR6+0x238] ;  /* 0x00023806ff0a7984 */ /* 0x000e220008000a00 */
[----:B------:R-:W-:-:S03]  /*16b0*/  UIADD3 UR6, UPT, UPT, UR6, 0x240, URZ ;  /* 0x0000024006067890 */ /* 0x000fc6000fffe0ff */
[----:B0-----:R0:W-:Y:S01]  /*16c0*/  STS.64 [R13+0x240], R10 ;  /* 0x0002400a0d007388 */ /* 0x0011e20000000a00 */
[----:B------:R-:W-:Y:S08]  /*16d0*/  @P0 BRA `(.L_x_3) ;  /* 0xfffffff400a80947 */ /* 0x000ff0000383ffff */
[----:B------:R-:W1:Y:S04]  /*16e0*/  LDS.64 R2, [UR8+0x2008] ;  /* 0x00200808ff027984 */ /* 0x000e680008000a00 */
[----:B-1----:R1:W-:Y:S02]  /*16f0*/  STS.64 [UR8+0x1ff8], R2 ;  /* 0x001ff802ff007988 */ /* 0x0023e40008000a08 */
.L_x_1:
[----:B------:R-:W-:Y:S05]  /*1700*/  BSYNC.RECONVERGENT B0 ;  /* 0x0000000000007941 */ /* 0x000fea0003800200 */
.L_x_0:
[----:B------:R-:W2:Y:S01]  /*1710*/  S2UR UR7, SR_CgaCtaId ;  /* 0x00000000000779c3 */ /* 0x000ea20000008800 */
[----:B------:R-:W1:Y:S01]  /*1720*/  LDCU UR5, c[0x0][0x390] ;  /* 0x00007200ff0577ac */ /* 0x000e620008000800 */
[C---:B------:R-:W-:Y:S01]  /*1730*/  LOP3.LUT R4, R0.reuse, 0x1f, RZ, 0xc0, !PT ;  /* 0x0000001f00047812 */ /* 0x040fe200078ec0ff */
[----:B------:R-:W-:Y:S01]  /*1740*/  BSSY.RECONVERGENT B0, `(.L_x_4) ;  /* 0x000031e000007945 */ /* 0x000fe20003800200 */
[----:B------:R-:W-:Y:S01]  /*1750*/  HFMA2 R7, -RZ, RZ, 1.9853515625, -0.0027332305908203125 ;  /* 0x3ff19999ff077431 */ /* 0x000fe200000001ff */
[----:B------:R-:W-:Y:S01]  /*1760*/  UMOV UR6, 0x400 ;  /* 0x0000040000067882 */ /* 0x000fe20000000000 */
[----:B------:R-:W-:Y:S01]  /*1770*/  IMAD.MOV.U32 R6, RZ, RZ, -0x66666666 ;  /* 0x9999999aff067424 */ /* 0x000fe200078e00ff */
[----:B------:R-:W-:Y:S01]  /*1780*/  UIADD3 UR4, UPT, UPT, UR6, 0x2008, URZ ;  /* 0x0000200806047890 */ /* 0x000fe2000fffe0ff */
[----:B------:R-:W3:Y:S08]  /*1790*/  S2UR UR8, SR_SWINHI ;  /* 0x00000000000879c3 */ /* 0x000ef00000002f00 */
[----:B0-----:R-:W0:Y:S01]  /*17a0*/  LDC.64 R10, c[0x0][0x388] ;  /* 0x0000e200ff0a7b82 */ /* 0x001e220000000a00 */
[----:B-1----:R-:W-:Y:S01]  /*17b0*/  IADD3 R2, PT, PT, R0, UR5, RZ ;  /* 0x0000000500027c10 */ /* 0x002fe2000fffe0ff */
[----:B--2---:R-:W-:-:S04]  /*17c0*/  ULEA UR4, UR7, UR4, 0x18 ;  /* 0x0000000407047291 */ /* 0x004fc8000f8ec0ff */
[----:B------:R-:W-:Y:S01]  /*17d0*/  IMAD.SHL.U32 R2, R2, 0x8, RZ ;  /* 0x0000000802027824 */ /* 0x000fe200078e00ff */
[----:B------:R-:W-:Y:S01]  /*17e0*/  ULEA UR6, UR7, UR6, 0x18 ;  /* 0x0000000607067291 */ /* 0x000fe2000f8ec0ff */
[----:B------:R-:W1:Y:S03]  /*17f0*/  LDC R5, c[0x0][0x360] ;  /* 0x0000d800ff057b82 */ /* 0x000e660000000800 */
[----:B------:R-:W-:Y:S01]  /*1800*/  LOP3.LUT R2, R2, 0x1ff8, RZ, 0xc0, !PT ;  /* 0x00001ff802027812 */ /* 0x000fe200078ec0ff */
[----:B------:R-:W-:Y:S01]  /*1810*/  UMOV UR4, UR4 ;  /* 0x0000000400047c82 */ /* 0x000fe20008000000 */
[----:B---3--:R-:W-:-:S03]  /*1820*/  UMOV UR5, UR8 ;  /* 0x0000000800057c82 */ /* 0x008fc60008000000 */
[----:B------:R-:W-:Y:S01]  /*1830*/  BAR.SYNC.DEFER_BLOCKING 0x0 ;  /* 0x0000000000007b1d */ /* 0x000fe20000010000 */
[----:B------:R-:W-:-:S04]  /*1840*/  IADD3 R8, P1, PT, R2, UR4, RZ ;  /* 0x0000000402087c10 */ /* 0x000fc8000ff3e0ff */
[----:B------:R-:W-:Y:S02]  /*1850*/  IADD3.X R9, PT, PT, RZ, UR5, RZ, P1, !PT ;  /* 0x00000005ff097c10 */ /* 0x000fe40008ffe4ff */
[----:B0-----:R-:W-:-:S04]  /*1860*/  ISETP.GE.AND P0, PT, R10, 0x1, PT ;  /* 0x000000010a00780c */ /* 0x001fc80003f06270 */
[----:B------:R-:W-:Y:S01]  /*1870*/  ISETP.GE.OR P0, PT, R4, R11, !P0 ;  /* 0x0000000b0400720c */ /* 0x000fe20004706670 */
[----:B------:R0:W-:-:S12]  /*1880*/  STS.64 [UR6+0x2000], R8 ;  /* 0x00200008ff007988 */ /* 0x0001d80008000a06 */
[----:B01----:R-:W-:Y:S05]  /*1890*/  @P0 BRA `(.L_x_5) ;  /* 0x0000003000200947 */ /* 0x003fea0003800000 */
[----:B------:R-:W-:Y:S01]  /*18a0*/  IMAD.MOV R4, RZ, RZ, -R10 ;  /* 0x000000ffff047224 */ /* 0x000fe200078e0a0a */
[----:B------:R-:W-:Y:S01]  /*18b0*/  MOV R6, 0x9999999a ;  /* 0x9999999a00067802 */ /* 0x000fe20000000f00 */
[----:B------:R-:W-:Y:S01]  /*18c0*/  IMAD.MOV.U32 R7, RZ, RZ, 0x3ff19999 ;  /* 0x3ff19999ff077424 */ /* 0x000fe200078e00ff */
[----:B------:R-:W-:-:S07]  /*18d0*/  CS2R R2, SRZ ;  /* 0x0000000000027805 */ /* 0x000fce000001ff00 */
.L_x_6:
[----:B0-----:R-:W2:Y:S04]  /*18e0*/  LD.E.64 R8, desc[UR10][R8.64] ;  /* 0x0000000a08087980 */ /* 0x001ea8000c101b00 */
[----:B--2---:R0:W-:Y:S04]  /*18f0*/  STS.64 [UR6+0x2000], R8 ;  /* 0x00200008ff007988 */ /* 0x0041e80008000a06 */
[----:B------:R-:W2:Y:S04]  /*1900*/  LD.E.64 R10, desc[UR10][R8.64] ;  /* 0x0000000a080a7980 */ /* 0x000ea8000c101b00 */
[----:B--2---:R1:W-:Y:S04]  /*1910*/  STS.64 [UR6+0x2000], R10 ;  /* 0x0020000aff007988 */ /* 0x0043e80008000a06 */
[----:B------:R-:W2:Y:S04]  /*1920*/  LD.E.64 R12, desc[UR10][R10.64] ;  /* 0x0000000a0a0c7980 */ /* 0x000ea8000c101b00 */
[----:B--2---:R2:W-:Y:S04]  /*1930*/  STS.64 [UR6+0x2000], R12 ;  /* 0x0020000cff007988 */ /* 0x0045e80008000a06 */
[----:B------:R-:W3:Y:S04]  /*1940*/  LD.E.64 R14, desc[UR10][R12.64] ;  /* 0x0000000a0c0e7980 */ /* 0x000ee8000c101b00 */
[----:B---3--:R3:W-:Y:S04]  /*1950*/  STS.64 [UR6+0x2000], R14 ;  /* 0x0020000eff007988 */ /* 0x0087e80008000a06 */
[----:B------:R-:W4:Y:S04]  /*1960*/  LD.E.64 R16, desc[UR10][R14.64] ;  /* 0x0000000a0e107980 */ /* 0x000f28000c101b00 */
[----:B----4-:R4:W-:Y:S04]  /*1970*/  STS.64 [UR6+0x2000], R16 ;  /* 0x00200010ff007988 */ /* 0x0109e80008000a06 */
[----:B------:R-:W5:Y:S04]  /*1980*/  LD.E.64 R18, desc[UR10][R16.64] ;  /* 0x0000000a10127980 */ /* 0x000f68000c101b00 */
[----:B-----5:R5:W-:Y:S04]  /*1990*/  STS.64 [UR6+0x2000], R18 ;  /* 0x00200012ff007988 */ /* 0x020be80008000a06 */
[----:B------:R-:W2:Y:S04]  /*19a0*/  LD.E.64 R20, desc[UR10][R18.64] ;  /* 0x0000000a12147980 */ /* 0x000ea8000c101b00 */
[----:B--2---:R2:W-:Y:S04]  /*19b0*/  STS.64 [UR6+0x2000], R20 ;  /* 0x00200014ff007988 */ /* 0x0045e80008000a06 */
[----:B0-----:R-:W3:Y:S04]  /*19c0*/  LD.E.64 R8, desc[UR10][R20.64] ;  /* 0x0000000a14087980 */ /* 0x001ee8000c101b00 */
[----:B---3--:R0:W-:Y:S04]  /*19d0*/  STS.64 [UR6+0x2000], R8 ;  /* 0x00200008ff007988 */ /* 0x0081e80008000a06 */
[----:B-1----:R-:W3:Y:S04]  /*19e0*/  LD.E.64 R10, desc[UR10][R8.64] ;  /* 0x0000000a080a7980 */ /* 0x002ee8000c101b00 */
[----:B---3--:R1:W-:Y:S04]  /*19f0*/  STS.64 [UR6+0x2000], R10 ;  /* 0x0020000aff007988 */ /* 0x0083e80008000a06 */
        /* <DEDUP_REMOVED lines=8> */
[----:B------:R-:W3:Y:S04]  /*1a80*/  LD.E.64 R20, desc[UR10][R18.64] ;  /* 0x0000000a12147980 */ /* 0x000ee8000c101b00 */
[----:B---3--:R3:W-:Y:S04]  /*1a90*/  STS.64 [UR6+0x2000], R20 ;  /* 0x00200014ff007988 */ /* 0x0087e80008000a06 */
[----:B0-----:R-:W4:Y:S04]  /*1aa0*/  LD.E.64 R8, desc[UR10][R20.64] ;  /* 0x0000000a14087980 */ /* 0x001f28000c101b00 */
[----:B----4-:R0:W-:Y:S04]  /*1ab0*/  STS.64 [UR6+0x2000], R8 ;  /* 0x00200008ff007988 */ /* 0x0101e80008000a06 */
[----:B-1----:R-:W4:Y:S04]  /*1ac0*/  LD.E.64 R10, desc[UR10][R8.64] ;  /* 0x0000000a080a7980 */ /* 0x002f28000c101b00 */
[----:B----4-:R1:W-:Y:S04]  /*1ad0*/  STS.64 [UR6+0x2000], R10 ;  /* 0x0020000aff007988 */ /* 0x0103e80008000a06 */
        /* <DEDUP_REMOVED lines=8> */
[----:B------:R-:W4:Y:S04]  /*1b60*/  LD.E.64 R20, desc[UR10][R18.64] ;  /* 0x0000000a12147980 */ /* 0x000f28000c101b00 */
[----:B----4-:R4:W-:Y:S04]  /*1b70*/  STS.64 [UR6+0x2000], R20 ;  /* 0x00200014ff007988 */ /* 0x0109e80008000a06 */
[----:B0-----:R-:W5:Y:S04]  /*1b80*/  LD.E.64 R8, desc[UR10][R20.64] ;  /* 0x0000000a14087980 */ /* 0x001f68000c101b00 */
[----:B-----5:R0:W-:Y:S04]  /*1b90*/  STS.64 [UR6+0x2000], R8 ;  /* 0x00200008ff007988 */ /* 0x0201e80008000a06 */
[----:B-1----:R-:W5:Y:S04]  /*1ba0*/  LD.E.64 R10, desc[UR10][R8.64] ;  /* 0x0000000a080a7980 */ /* 0x002f68000c101b00 */
[----:B-----5:R1:W-:Y:S04]  /*1bb0*/  STS.64 [UR6+0x2000], R10 ;  /* 0x0020000aff007988 */ /* 0x0203e80008000a06 */
        /* <DEDUP_REMOVED lines=10> */
[----:B0-----:R-:W2:Y:S04]  /*1c60*/  LD.E.64 R8, desc[UR10][R20.64] ;  /* 0x0000000a14087980 */ /* 0x001ea8000c101b00 */
[----:B--2---:R0:W-:Y:S04]  /*1c70*/  STS.64 [UR6+0x2000], R8 ;  /* 0x00200008ff007988 */ /* 0x0041e80008000a06 */
[----:B-1----:R-:W2:Y:S04]  /*1c80*/  LD.E.64 R10, desc[UR10][R8.64] ;  /* 0x0000000a080a7980 */ /* 0x002ea8000c101b00 */
        /* <DEDUP_REMOVED lines=418> */
[----:B----4-:R-:W-:Y:S04]  /*36b0*/  STS.64 [UR6+0x2000], R8 ;  /* 0x00200008ff007988 */ /* 0x010fe80008000a06 */
[----:B-1----:R-:W4:Y:S04]  /*36c0*/  LD.E.64 R10, desc[UR10][R8.64] ;  /* 0x0000000a080a7980 */ /* 0x002f28000c101b00 */
[----:B----4-:R0:W-:Y:S04]  /*36d0*/  STS.64 [UR6+0x2000], R10 ;  /* 0x0020000aff007988 */ /* 0x0101e80008000a06 */
[----:B------:R-:W4:Y:S04]  /*36e0*/  LD.E.64 R12, desc[UR10][R10.64] ;  /* 0x0000000a0a0c7980 */ /* 0x000f28000c101b00 */
[----:B----4-:R1:W-:Y:S04]  /*36f0*/  STS.64 [UR6+0x2000], R12 ;  /* 0x0020000cff007988 */ /* 0x0103e80008000a06 */
[----:B------:R-:W4:Y:S04]  /*3700*/  LD.E.64 R14, desc[UR10][R12.64] ;  /* 0x0000000a0c0e7980 */ /* 0x000f28000c101b00 */
[----:B----4-:R4:W-:Y:S04]  /*3710*/  STS.64 [UR6+0x2000], R14 ;  /* 0x0020000eff007988 */ /* 0x0109e80008000a06 */
[----:B-----5:R-:W5:Y:S04]  /*3720*/  LD.E.64 R16, desc[UR10][R14.64] ;  /* 0x0000000a0e107980 */ /* 0x020f68000c101b00 */
[----:B-----5:R-:W-:Y:S04]  /*3730*/  STS.64 [UR6+0x2000], R16 ;  /* 0x00200010ff007988 */ /* 0x020fe80008000a06 */
[----:B--2---:R-:W2:Y:S04]  /*3740*/  LD.E.64 R18, desc[UR10][R16.64] ;  /* 0x0000000a10127980 */ /* 0x004ea8000c101b00 */
[----:B--2---:R-:W-:Y:S04]  /*3750*/  STS.64 [UR6+0x2000], R18 ;  /* 0x00200012ff007988 */ /* 0x004fe80008000a06 */
[----:B---3--:R-:W2:Y:S04]  /*3760*/  LD.E.64 R20, desc[UR10][R18.64] ;  /* 0x0000000a12147980 */ /* 0x008ea8000c101b00 */
[----:B--2---:R-:W-:Y:S04]  /*3770*/  STS.64 [UR6+0x2000], R20 ;  /* 0x00200014ff007988 */ /* 0x004fe80008000a06 */
[----:B------:R-:W2:Y:S04]  /*3780*/  LD.E.64 R22, desc[UR10][R20.64] ;  /* 0x0000000a14167980 */ /* 0x000ea8000c101b00 */
[----:B--2---:R-:W-:Y:S04]  /*3790*/  STS.64 [UR6+0x2000], R22 ;  /* 0x00200016ff007988 */ /* 0x004fe80008000a06 */
[----:B0-----:R-:W2:Y:S04]  /*37a0*/  LD.E.64 R10, desc[UR10][R22.64] ;  /* 0x0000000a160a7980 */ /* 0x001ea8000c101b00 */
[----:B--2---:R0:W-:Y:S04]  /*37b0*/  STS.64 [UR6+0x2000], R10 ;  /* 0x0020000aff007988 */ /* 0x0041e80008000a06 */
[----:B-1----:R-:W2:Y:S04]  /*37c0*/  LD.E.64 R12, desc[UR10][R10.64] ;  /* 0x0000000a0a0c7980 */ /* 0x002ea8000c101b00 */
[----:B--2---:R-:W-:Y:S04]  /*37d0*/  STS.64 [UR6+0x2000], R12 ;  /* 0x0020000cff007988 */ /* 0x004fe80008000a06 */
[----:B----4-:R-:W2:Y:S01]  /*37e0*/  LD.E.64 R14, desc[UR10][R12.64] ;  /* 0x0000000a0c0e7980 */ /* 0x010ea2000c101b00 */
[----:B------:R-:W-:-:S08]  /*37f0*/  DADD R6, R2, R6 ;  /* 0x0000000002067229 */ /* 0x000fd00000000006 */
        /* <DEDUP_REMOVED lines=12> */
[--C-:B------:R-:W-:Y:S01]  /*38c0*/  DADD R6, R6, R2.reuse ;  /* 0x0000000006067229 */ /* 0x100fe20000000002 */
[----:B--2---:R-:W-:Y:S04]  /*38d0*/  STS.64 [UR6+0x2000], R14 ;  /* 0x0020000eff007988 */ /* 0x004fe80008000a06 */
[----:B------:R-:W2:Y:S03]  /*38e0*/  LD.E.64 R8, desc[UR10][R14.64] ;  /* 0x0000000a0e087980 */ /* 0x000ea6000c101b00 */
        /* <DEDUP_REMOVED lines=14> */
[----:B0-----:R-:W-:-:S08]  /*39d0*/  DADD R10, R6, R2 ;  /* 0x00000000060a7229 */ /* 0x001fd00000000002 */
        /* <DEDUP_REMOVED lines=11> */
[----:B--2---:R0:W-:Y:S04]  /*3a90*/  STS.64 [UR6+0x2000], R8 ;  /* 0x00200008ff007988 */ /* 0x0041e80008000a06 */
        /* <DEDUP_REMOVED lines=34> */
[----:B0-----:R-:W2:Y:S03]  /*3cc0*/  LD.E.64 R8, desc[UR10][R6.64] ;  /* 0x0000000a06087980 */ /* 0x001ea6000c101b00 */
        /* <DEDUP_REMOVED lines=35> */
[----:B-1----:R-:W2:Y:S03]  /*3f00*/  LD.E.64 R6, desc[UR10][R8.64] ;  /* 0x0000000a08067980 */ /* 0x002ea6000c101b00 */
        /* <DEDUP_REMOVED lines=117> */
[----:B------:R-:W-:Y:S01]  /*4660*/  DADD R10, R10, R2 ;  /* 0x000000000a0a7229 */ /* 0x000fe20000000002 */
[----:B------:R-:W-:-:S04]  /*4670*/  IADD3 R4, PT, PT, R4, 0x1, RZ ;  /* 0x0000000104047810 */ /* 0x000fc80007ffe0ff */
[----:B------:R-:W-:-:S03]  /*4680*/  ISETP.NE.AND P0, PT, R4, RZ, PT ;  /* 0x000000ff0400720c */ /* 0x000fc60003f05270 */
        /* <DEDUP_REMOVED lines=37> */
[----:B--2---:R0:W-:Y:S07]  /*48e0*/  STS.64 [UR6+0x2000], R8 ;  /* 0x00200008ff007988 */ /* 0x0041ee0008000a06 */
[----:B-1----:R-:W-:Y:S02]  /*48f0*/  DADD R6, R10, R2 ;  /* 0x000000000a067229 */ /* 0x002fe40000000002 */
[----:B------:R-:W-:Y:S01]  /*4900*/  DADD R2, R2, 1 ;  /* 0x3ff0000002027429 */ /* 0x000fe20000000000 */
[----:B------:R-:W-:Y:S10]  /*4910*/  @P0 BRA `(.L_x_6) ;  /* 0xffffffcc00f00947 */ /* 0x000ff4000383ffff */
.L_x_5:
[----:B------:R-:W-:Y:S05]  /*4920*/  BSYNC.RECONVERGENT B0 ;  /* 0x0000000000007941 */ /* 0x000fea0003800200 */
.L_x_4:
[----:B------:R-:W1:Y:S02]  /*4930*/  S2UR UR4, SR_CTAID.X ;  /* 0x00000000000479c3 */ /* 0x000e640000002500 */
[----:B-1----:R-:W-:-:S06]  /*4940*/  IMAD R0, R5, UR4, R0 ;  /* 0x0000000405007c24 */ /* 0x002fcc000f8e0200 */
[----:B------:R-:W1:Y:S01]  /*4950*/  LDC.64 R4, c[0x0][0x380] ;  /* 0x0000e000ff047b82 */ /* 0x000e620000000a00 */
[----:B------:R-:W2:Y:S02]  /*4960*/  I2F.F64 R2, R0 ;  /* 0x0000000000027312 */ /* 0x000ea40000201c00 */
[----:B--2---:R-:W-:-:S10]  /*4970*/  DMUL R2, R2, R6 ;  /* 0x0000000602027228 */ /* 0x004fd40000000000 */
[----:B------:R-:W1:Y:S02]  /*4980*/  F2F.F32.F64 R3, R2 ;  /* 0x0000000200037310 */ /* 0x000e640000301000 */
[----:B-1----:R-:W-:Y:S01]  /*4990*/  STG.E desc[UR10][R4.64], R3 ;  /* 0x0000000304007986 */ /* 0x002fe2000c10190a */
[----:B------:R-:W-:Y:S05]  /*49a0*/  EXIT ;  /* 0x000000000000794d */ /* 0x000fea0003800000 */
.L_x_7:
[----:B------:R-:W-:-:S00]  /*49b0*/  BRA `(.L_x_7) ;  /* 0xfffffffc00fc7947 */ /* 0x000fc0000383ffff */
[----:B------:R-:W-:-:S00]  /*49c0*/  NOP ;  /* 0x0000000000007918 */ /* 0x000fc00000000000 */
        /* <DEDUP_REMOVED lines=11> */
.L_x_8:


//--------------------- .nv.shared._Z7computePfiii --------------------------
	.section	.nv.shared._Z7computePfiii,"aw",@nobits
	.sectionflags	@""
	.align	8
.nv.shared._Z7computePfiii:
	.zero		17416


//--------------------- .nv.shared.reserved.0     --------------------------
	.section	.nv.shared.reserved.0,"aw",@nobits
	.weak		__nv_reservedSMEM_offset_0_alias
	.size		__nv_reservedSMEM_offset_0_alias, 0, 64
	.other		__nv_reservedSMEM_offset_0_alias,@"STO_CUDA_RESERVED_SHARED STV_DEFAULT"
__nv_reservedSMEM_offset_0_alias:
	.zero		0
	.zero		64


//--------------------- .nv.constant0._Z7computePfiii --------------------------
	.section	.nv.constant0._Z7computePfiii,"a",@progbits
	.sectionflags	@""
	.align	4
.nv.constant0._Z7computePfiii:
	.zero		916


//--------------------- SYMBOLS --------------------------

	.type		.nv.reservedSmem.offset0,@object
	.size		.nv.reservedSmem.offset0,0x4
	.type		.nv.reservedSmem.cap,@object
	.size		.nv.reservedSmem.cap,0x4
